	.headerflags	@"EF_CUDA_TEXMODE_UNIFIED EF_CUDA_64BIT_ADDRESS EF_CUDA_SM80 EF_CUDA_VIRTUAL_SM(EF_CUDA_SM80)"
	.elftype	@"ET_EXEC"


//--------------------- .nv.info                  --------------------------
	.section	.nv.info,"",@"SHT_CUDA_INFO"
	.align	4


	//----- nvinfo : EIATTR_REGCOUNT
	.align		4
        /*0000*/ 	.byte	0x04, 0x2f
        /*0002*/ 	.short	(.L_1 - .L_0)
	.align		4
.L_0:
        /*0004*/ 	.word	index@(candidate3)
        /*0008*/ 	.word	0x000000fe


	//----- nvinfo : EIATTR_MAX_STACK_SIZE
	.align		4
.L_1:
        /*000c*/ 	.byte	0x04, 0x23
        /*000e*/ 	.short	(.L_3 - .L_2)
	.align		4
.L_2:
        /*0010*/ 	.word	index@(candidate3)
        /*0014*/ 	.word	0x00000000


	//----- nvinfo : EIATTR_MIN_STACK_SIZE
	.align		4
.L_3:
        /*0018*/ 	.byte	0x04, 0x12
        /*001a*/ 	.short	(.L_5 - .L_4)
	.align		4
.L_4:
        /*001c*/ 	.word	index@(candidate3)
        /*0020*/ 	.word	0x00000000


	//----- nvinfo : EIATTR_FRAME_SIZE
	.align		4
.L_5:
        /*0024*/ 	.byte	0x04, 0x11
        /*0026*/ 	.short	(.L_7 - .L_6)
	.align		4
.L_6:
        /*0028*/ 	.word	index@(candidate3)
        /*002c*/ 	.word	0x00000000
.L_7:


//--------------------- .nv.info.candidate3       --------------------------
	.section	.nv.info.candidate3,"",@"SHT_CUDA_INFO"
	.align	4


	//----- nvinfo : EIATTR_CUDA_API_VERSION
	.align		4
        /*0000*/ 	.byte	0x04, 0x37
        /*0002*/ 	.short	(.L_9 - .L_8)
.L_8:
        /*0004*/ 	.word	0x00000075


	//----- nvinfo : EIATTR_SW2861232_WAR
	.align		4
.L_9:
        /*0008*/ 	.byte	0x01, 0x35
	.zero		2


	//----- nvinfo : EIATTR_PARAM_CBANK
	.align		4
        /*000c*/ 	.byte	0x04, 0x0a
        /*000e*/ 	.short	(.L_11 - .L_10)
	.align		4
.L_10:
        /*0010*/ 	.word	index@(.nv.constant0.candidate3)
        /*0014*/ 	.short	0x0160
        /*0016*/ 	.short	0x0018


	//----- nvinfo : EIATTR_CBANK_PARAM_SIZE
	.align		4
.L_11:
        /*0018*/ 	.byte	0x03, 0x19
        /*001a*/ 	.short	0x0018


	//----- nvinfo : EIATTR_KPARAM_INFO
	.align		4
        /*001c*/ 	.byte	0x04, 0x17
        /*001e*/ 	.short	(.L_13 - .L_12)
.L_12:
        /*0020*/ 	.word	0x00000000
        /*0024*/ 	.short	0x0002
        /*0026*/ 	.short	0x0010
        /*0028*/ 	.byte	0x00, 0xf0, 0x21, 0x00


	//----- nvinfo : EIATTR_KPARAM_INFO
	.align		4
.L_13:
        /*002c*/ 	.byte	0x04, 0x17
        /*002e*/ 	.short	(.L_15 - .L_14)
.L_14:
        /*0030*/ 	.word	0x00000000
        /*0034*/ 	.short	0x0001
        /*0036*/ 	.short	0x0008
        /*0038*/ 	.byte	0x00, 0xf0, 0x21, 0x00


	//----- nvinfo : EIATTR_KPARAM_INFO
	.align		4
.L_15:
        /*003c*/ 	.byte	0x04, 0x17
        /*003e*/ 	.short	(.L_17 - .L_16)
.L_16:
        /*0040*/ 	.word	0x00000000
        /*0044*/ 	.short	0x0000
        /*0046*/ 	.short	0x0000
        /*0048*/ 	.byte	0x00, 0xf0, 0x21, 0x00


	//----- nvinfo : EIATTR_MAXREG_COUNT
	.align		4
.L_17:
        /*004c*/ 	.byte	0x03, 0x1b
        /*004e*/ 	.short	0x00ff


	//----- nvinfo : EIATTR_EXIT_INSTR_OFFSETS
	.align		4
        /*0050*/ 	.byte	0x04, 0x1c
        /*0052*/ 	.short	(.L_19 - .L_18)


	//   ....[0]....
.L_18:
        /*0054*/ 	.word	0x0000a820


	//----- nvinfo : EIATTR_MAX_THREADS
	.align		4
.L_19:
        /*0058*/ 	.byte	0x04, 0x05
        /*005a*/ 	.short	(.L_21 - .L_20)
.L_20:
        /*005c*/ 	.word	0x00000070
        /*0060*/ 	.word	0x00000001
        /*0064*/ 	.word	0x00000001


	//----- nvinfo : EIATTR_CRS_STACK_SIZE
	.align		4
.L_21:
        /*0068*/ 	.byte	0x04, 0x1e
        /*006a*/ 	.short	(.L_23 - .L_22)
.L_22:
        /*006c*/ 	.word	0x00000000
.L_23:


//--------------------- .nv.rel.action            --------------------------
	.section	.nv.rel.action,"",@"SHT_CUDA_RELOCINFO"
	.align	8
	.sectionentsize	8
        /*0000*/ 	.byte	0x4b, 0x00, 0x00, 0x00, 0x00, 0x00, 0x00, 0x00, 0x00, 0x02, 0x02, 0x08, 0x10, 0x0a, 0x2f, 0x22
        /* <DEDUP_REMOVED lines=13> */


//--------------------- .nv.constant0.candidate3  --------------------------
	.section	.nv.constant0.candidate3,"a",@progbits
	.align	4
.nv.constant0.candidate3:
	.zero		376


//--------------------- .text.candidate3          --------------------------
	.section	.text.candidate3,"ax",@progbits
	.sectionflags	@"SHF_BARRIERS=1"
	.sectioninfo	@"SHI_REGISTERS=254"
	.align	128
        .global         candidate3
        .type           candidate3,@function
        .size           candidate3,(.L_x_9 - candidate3)
        .other          candidate3,@"STO_CUDA_ENTRY STV_DEFAULT"
candidate3:
.text.candidate3:
[----:B------:R-:W-:-:S02]  /*0000*/  MOV R1, c[0x0][0x28] ;  /* 0x00000a0000017a02 */ /* 0x000fc40000000f00 */
[----:B------:R-:W0:Y:S01]  /*0010*/  S2R R0, SR_TID.X ;  /* 0x0000000000007919 */ /* 0x000e220000002100 */
[----:B------:R-:W-:Y:S01]  /*0020*/  HFMA2.MMA R2, -RZ, RZ, 0, 0 ;  /* 0x00000000ff027435 */ /* 0x000fe200000001ff */
[----:B------:R-:W-:Y:S01]  /*0030*/  MOV R12, RZ ;  /* 0x000000ff000c7202 */ /* 0x000fe20000000f00 */
        /* <DEDUP_REMOVED lines=13> */
[----:B------:R-:W1:Y:S01]  /*0110*/  S2R R243, SR_CTAID.X ;  /* 0x0000000000f37919 */ /* 0x000e620000002500 */
[----:B------:R-:W-:Y:S01]  /*0120*/  HFMA2.MMA R34, -RZ, RZ, 0, 0 ;  /* 0x00000000ff227435 */ /* 0x000fe200000001ff */
[----:B------:R-:W-:Y:S01]  /*0130*/  ULDC.64 UR4, c[0x0][0x118] ;  /* 0x0000460000047ab9 */ /* 0x000fe20000000a00 */
[----:B------:R-:W-:Y:S01]  /*0140*/  HFMA2.MMA R38, -RZ, RZ, 0, 0 ;  /* 0x00000000ff267435 */ /* 0x000fe200000001ff */
[----:B0-----:R-:W-:-:S02]  /*0150*/  MOV R3, R0 ;  /* 0x0000000000037202 */ /* 0x001fc40000000f00 */
[----:B------:R-:W-:Y:S02]  /*0160*/  MOV R5, R0 ;  /* 0x0000000000057202 */ /* 0x000fe40000000f00 */
[C---:B------:R-:W-:Y:S01]  /*0170*/  IADD3 R184, R0.reuse, 0x114, RZ ;  /* 0x0000011400b87810 */ /* 0x040fe20007ffe0ff */
[C---:B------:R-:W-:Y:S01]  /*0180*/  IMAD.HI R76, R0.reuse, -0x77777777, R2 ;  /* 0x88888889004c7827 */ /* 0x040fe200078e0202 */
[C---:B------:R-:W-:Y:S02]  /*0190*/  IADD3 R31, R0.reuse, 0x1, RZ ;  /* 0x00000001001f7810 */ /* 0x040fe40007ffe0ff */
[C---:B------:R-:W-:Y:S01]  /*01a0*/  IADD3 R89, R0.reuse, 0xd8, RZ ;  /* 0x000000d800597810 */ /* 0x040fe20007ffe0ff */
[C---:B------:R-:W-:Y:S01]  /*01b0*/  IMAD.HI R2, R0.reuse, -0x6db6db6d, R4 ;  /* 0x9249249300027827 */ /* 0x040fe200078e0204 */
[C---:B------:R-:W-:Y:S02]  /*01c0*/  IADD3 R5, R0.reuse, 0xe0, RZ ;  /* 0x000000e000057810 */ /* 0x040fe40007ffe0ff */
[----:B------:R-:W-:Y:S01]  /*01d0*/  IADD3 R95, R0, 0xb1, RZ ;  /* 0x000000b1005f7810 */ /* 0x000fe20007ffe0ff */
[----:B------:R-:W-:Y:S01]  /*01e0*/  IMAD.HI R79, R184, 0x4b542805, RZ ;  /* 0x4b542805b84f7827 */ /* 0x000fe200078e02ff */
[----:B------:R-:W-:-:S02]  /*01f0*/  IADD3 R3, R0, 0x7e0, RZ ;  /* 0x000007e000037810 */ /* 0x000fc40007ffe0ff */
[C---:B------:R-:W-:Y:S01]  /*0200*/  IADD3 R11, R0.reuse, 0x2a0, RZ ;  /* 0x000002a0000b7810 */ /* 0x040fe20007ffe0ff */
[----:B------:R-:W-:Y:S01]  /*0210*/  IMAD.HI R165, R5, -0x77777777, R4 ;  /* 0x8888888905a57827 */ /* 0x000fe200078e0204 */
[----:B------:R-:W-:Y:S02]  /*0220*/  SHF.R.U32.HI R4, RZ, 0x1f, R79 ;  /* 0x0000001fff047819 */ /* 0x000fe4000001164f */
[C---:B------:R-:W-:Y:S01]  /*0230*/  IADD3 R93, R0.reuse, 0xed, RZ ;  /* 0x000000ed005d7810 */ /* 0x040fe20007ffe0ff */
[----:B------:R-:W-:Y:S01]  /*0240*/  IMAD.HI R216, R31, -0x77777777, R30 ;  /* 0x888888891fd87827 */ /* 0x000fe200078e021e */
[----:B------:R-:W-:Y:S02]  /*0250*/  LEA.HI.SX32 R79, R79, R4, 0x19 ;  /* 0x000000044f4f7211 */ /* 0x000fe400078fcaff */
[C---:B------:R-:W-:Y:S01]  /*0260*/  IADD3 R4, R0.reuse, 0x1500, RZ ;  /* 0x0000150000047810 */ /* 0x040fe20007ffe0ff */
[----:B------:R-:W-:Y:S01]  /*0270*/  IMAD.HI R180, R89, 0x4b542805, RZ ;  /* 0x4b54280559b47827 */ /* 0x000fe200078e02ff */
[----:B------:R-:W-:-:S02]  /*0280*/  IADD3 R30, R0, 0xe70, RZ ;  /* 0x00000e70001e7810 */ /* 0x000fc40007ffe0ff */
[----:B------:R-:W-:Y:S01]  /*0290*/  IADD3 R97, R0, 0x75, RZ ;  /* 0x0000007500617810 */ /* 0x000fe20007ffe0ff */
[----:B------:R-:W-:Y:S01]  /*02a0*/  IMAD.HI R47, R4, 0x4b542805, RZ ;  /* 0x4b542805042f7827 */ /* 0x000fe200078e02ff */
[----:B------:R-:W-:Y:S02]  /*02b0*/  SHF.R.U32.HI R7, RZ, 0x1f, R180 ;  /* 0x0000001fff077819 */ /* 0x000fe400000116b4 */
[----:B------:R-:W-:Y:S01]  /*02c0*/  IADD3 R8, R0, 0x1650, RZ ;  /* 0x0000165000087810 */ /* 0x000fe20007ffe0ff */
[----:B------:R-:W-:Y:S01]  /*02d0*/  IMAD.HI R67, R30, 0x4b542805, RZ ;  /* 0x4b5428051e437827 */ /* 0x000fe200078e02ff */
[----:B------:R-:W-:Y:S02]  /*02e0*/  SHF.R.U32.HI R6, RZ, 0x1f, R47 ;  /* 0x0000001fff067819 */ /* 0x000fe4000001162f */
[----:B------:R-:W-:Y:S01]  /*02f0*/  LEA.HI.SX32 R180, R180, R7, 0x19 ;  /* 0x00000007b4b47211 */ /* 0x000fe200078fcaff */
[----:B------:R-:W-:Y:S01]  /*0300*/  IMAD.HI R183, R95, 0x4b542805, RZ ;  /* 0x4b5428055fb77827 */ /* 0x000fe200078e02ff */
[----:B------:R-:W-:-:S02]  /*0310*/  SHF.R.U32.HI R4, RZ, 0x1f, R67 ;  /* 0x0000001fff047819 */ /* 0x000fc40000011643 */
[----:B------:R-:W-:Y:S01]  /*0320*/  LEA.HI.SX32 R47, R47, R6, 0x19 ;  /* 0x000000062f2f7211 */ /* 0x000fe200078fcaff */
[----:B------:R-:W-:Y:S01]  /*0330*/  IMAD.HI R3, R3, 0x4b542805, RZ ;  /* 0x4b54280503037827 */ /* 0x000fe200078e02ff */
[----:B------:R-:W-:Y:S02]  /*0340*/  LEA.HI.SX32 R67, R67, R4, 0x19 ;  /* 0x0000000443437211 */ /* 0x000fe400078fcaff */
[----:B------:R-:W-:Y:S01]  /*0350*/  SHF.R.U32.HI R6, RZ, 0x1f, R183 ;  /* 0x0000001fff067819 */ /* 0x000fe200000116b7 */
[----:B------:R-:W-:Y:S01]  /*0360*/  IMAD.HI R201, R11, 0x4b542805, RZ ;  /* 0x4b5428050bc97827 */ /* 0x000fe200078e02ff */
[----:B------:R-:W-:Y:S02]  /*0370*/  SHF.R.U32.HI R48, RZ, 0x1f, R3 ;  /* 0x0000001fff307819 */ /* 0x000fe40000011603 */
[----:B------:R-:W-:Y:S01]  /*0380*/  IADD3 R4, R0, 0x930, RZ ;  /* 0x0000093000047810 */ /* 0x000fe20007ffe0ff */
[----:B------:R-:W-:Y:S01]  /*0390*/  IMAD.HI R186, R93, 0x4b542805, RZ ;  /* 0x4b5428055dba7827 */ /* 0x000fe200078e02ff */
[----:B------:R-:W-:-:S02]  /*03a0*/  LEA.HI.SX32 R183, R183, R6, 0x19 ;  /* 0x00000006b7b77211 */ /* 0x000fc400078fcaff */
[----:B------:R-:W-:Y:S01]  /*03b0*/  LEA.HI.SX32 R48, R3, R48, 0x19 ;  /* 0x0000003003307211 */ /* 0x000fe200078fcaff */
[----:B------:R-:W-:Y:S01]  /*03c0*/  IMAD.HI R65, R97, 0x4b542805, RZ ;  /* 0x4b54280561417827 */ /* 0x000fe200078e02ff */
[----:B------:R-:W-:Y:S02]  /*03d0*/  SHF.R.U32.HI R6, RZ, 0x1f, R201 ;  /* 0x0000001fff067819 */ /* 0x000fe400000116c9 */
[----:B------:R-:W-:Y:S01]  /*03e0*/  IADD3 R7, R0, 0xfc0, RZ ;  /* 0x00000fc000077810 */ /* 0x000fe20007ffe0ff */
[----:B------:R-:W-:Y:S01]  /*03f0*/  IMAD.HI R200, R4, 0x4b542805, RZ ;  /* 0x4b54280504c87827 */ /* 0x000fe200078e02ff */
[----:B------:R-:W-:Y:S02]  /*0400*/  SHF.R.U32.HI R3, RZ, 0x1f, R186 ;  /* 0x0000001fff037819 */ /* 0x000fe400000116ba */
[----:B------:R-:W-:Y:S01]  /*0410*/  LEA.HI.SX32 R201, R201, R6, 0x19 ;  /* 0x00000006c9c97211 */ /* 0x000fe200078fcaff */
[----:B------:R-:W-:Y:S01]  /*0420*/  IMAD.HI R7, R7, 0x4b542805, RZ ;  /* 0x4b54280507077827 */ /* 0x000fe200078e02ff */
[----:B------:R-:W-:-:S02]  /*0430*/  IADD3 R27, R0, 0x3, RZ ;  /* 0x00000003001b7810 */ /* 0x000fc40007ffe0ff */
[----:B------:R-:W-:Y:S01]  /*0440*/  LEA.HI.SX32 R186, R186, R3, 0x19 ;  /* 0x00000003baba7211 */ /* 0x000fe200078fcaff */
[----:B------:R-:W-:Y:S01]  /*0450*/  IMAD.HI R8, R8, 0x4b542805, RZ ;  /* 0x4b54280508087827 */ /* 0x000fe200078e02ff */
[----:B------:R-:W-:Y:S02]  /*0460*/  SHF.R.U32.HI R6, RZ, 0x1f, R65 ;  /* 0x0000001fff067819 */ /* 0x000fe40000011641 */
[C---:B------:R-:W-:Y:S01]  /*0470*/  IADD3 R81, R0.reuse, 0xfa, RZ ;  /* 0x000000fa00517810 */ /* 0x040fe20007ffe0ff */
[----:B------:R-:W-:Y:S01]  /*0480*/  IMAD.HI R212, R27, -0x77777777, R26 ;  /* 0x888888891bd47827 */ /* 0x000fe200078e021a */
[----:B------:R-:W-:Y:S02]  /*0490*/  SHF.R.U32.HI R3, RZ, 0x1f, R200 ;  /* 0x0000001fff037819 */ /* 0x000fe400000116c8 */
[C---:B------:R-:W-:Y:S01]  /*04a0*/  IADD3 R99, R0.reuse, 0x39, RZ ;  /* 0x0000003900637810 */ /* 0x040fe20007ffe0ff */
[----:B------:R-:W-:Y:S01]  /*04b0*/  IMAD.HI R101, R81, 0x4b542805, RZ ;  /* 0x4b54280551657827 */ /* 0x000fe200078e02ff */
[----:B------:R-:W-:-:S02]  /*04c0*/  IADD3 R13, R0, 0xc, RZ ;  /* 0x0000000c000d7810 */ /* 0x000fc40007ffe0ff */
[----:B------:R-:W-:Y:S01]  /*04d0*/  LEA.HI.SX32 R65, R65, R6, 0x19 ;  /* 0x0000000641417211 */ /* 0x000fe200078fcaff */
[----:B------:R-:W-:Y:S01]  /*04e0*/  IMAD.HI R181, R99, 0x4b542805, RZ ;  /* 0x4b54280563b57827 */ /* 0x000fe200078e02ff */
[----:B------:R-:W-:Y:S02]  /*04f0*/  IADD3 R195, R0, 0x6, RZ ;  /* 0x0000000600c37810 */ /* 0x000fe40007ffe0ff */
[----:B------:R-:W-:Y:S01]  /*0500*/  LEA.HI.SX32 R200, R200, R3, 0x19 ;  /* 0x00000003c8c87211 */ /* 0x000fe200078fcaff */
[----:B------:R-:W-:Y:S01]  /*0510*/  IMAD.HI R94, R13, -0x77777777, R12 ;  /* 0x888888890d5e7827 */ /* 0x000fe200078e020c */
[----:B------:R-:W-:Y:S02]  /*0520*/  SHF.R.U32.HI R6, RZ, 0x1f, R7 ;  /* 0x0000001fff067819 */ /* 0x000fe40000011607 */
[----:B------:R-:W-:Y:S01]  /*0530*/  SHF.R.U32.HI R3, RZ, 0x1f, R8 ;  /* 0x0000001fff037819 */ /* 0x000fe20000011608 */
[----:B------:R-:W-:Y:S01]  /*0540*/  IMAD.HI R42, R195, -0x77777777, R194 ;  /* 0x88888889c32a7827 */ /* 0x000fe200078e02c2 */
[----:B------:R-:W-:-:S02]  /*0550*/  IADD3 R103, R0, 0xbe, RZ ;  /* 0x000000be00677810 */ /* 0x000fc40007ffe0ff */
[----:B------:R-:W-:Y:S01]  /*0560*/  IADD3 R26, R0, 0xaf0, RZ ;  /* 0x00000af0001a7810 */ /* 0x000fe20007ffe0ff */
[----:B------:R-:W-:Y:S01]  /*0570*/  IMAD.HI R230, R5, 0x38e38e39, RZ ;  /* 0x38e38e3905e67827 */ /* 0x000fe200078e02ff */
[----:B------:R-:W-:Y:S02]  /*0580*/  LEA.HI.SX32 R199, R7, R6, 0x19 ;  /* 0x0000000607c77211 */ /* 0x000fe400078fcaff */
[----:B------:R-:W-:Y:S01]  /*0590*/  LEA.HI.SX32 R40, R8, R3, 0x19 ;  /* 0x0000000308287211 */ /* 0x000fe200078fcaff */
[----:B------:R-:W-:Y:S01]  /*05a0*/  IMAD.HI R179, R103, 0x4b542805, RZ ;  /* 0x4b54280567b37827 */ /* 0x000fe200078e02ff */
[----:B------:R-:W-:Y:S02]  /*05b0*/  IADD3 R12, R0, 0x460, RZ ;  /* 0x00000460000c7810 */ /* 0x000fe40007ffe0ff */
[----:B------:R-:W-:Y:S01]  /*05c0*/  SHF.R.U32.HI R6, RZ, 0x1f, R101 ;  /* 0x0000001fff067819 */ /* 0x000fe20000011665 */
[----:B------:R-:W-:Y:S01]  /*05d0*/  IMAD.HI R194, R26, 0x4b542805, RZ ;  /* 0x4b5428051ac27827 */ /* 0x000fe200078e02ff */
[----:B------:R-:W-:-:S02]  /*05e0*/  SHF.R.U32.HI R8, RZ, 0x1f, R181 ;  /* 0x0000001fff087819 */ /* 0x000fc400000116b5 */
        /* <DEDUP_REMOVED lines=9> */
[----:B------:R-:W-:Y:S01]  /*0680*/  LEA.HI.SX32 R179, R179, R8, 0x19 ;  /* 0x00000008b3b37211 */ /* 0x000fe200078fcaff */
[----:B------:R-:W-:Y:S01]  /*0690*/  IMAD.HI R196, R6, 0x4b542805, RZ ;  /* 0x4b54280506c47827 */ /* 0x000fe200078e02ff */
[----:B------:R-:W-:Y:S02]  /*06a0*/  SHF.R.U32.HI R3, RZ, 0x1f, R198 ;  /* 0x0000001fff037819 */ /* 0x000fe400000116c6 */
[----:B------:R-:W-:Y:S01]  /*06b0*/  LEA.HI.SX32 R194, R194, R7, 0x19 ;  /* 0x00000007c2c27211 */ /* 0x000fe200078fcaff */
[----:B------:R-:W-:Y:S01]  /*06c0*/  IMAD.HI R11, R11, 0x38e38e39, RZ ;  /* 0x38e38e390b0b7827 */ /* 0x000fe200078e02ff */
[----:B------:R-:W-:Y:S02]  /*06d0*/  IADD3 R8, R0, 0x1810, RZ ;  /* 0x0000181000087810 */ /* 0x000fe40007ffe0ff */
[----:B------:R-:W-:Y:S01]  /*06e0*/  SHF.R.U32.HI R7, RZ, 0x1f, R68 ;  /* 0x0000001fff077819 */ /* 0x000fe20000011644 */
[----:B------:R-:W-:Y:S01]  /*06f0*/  IMAD.HI R208, R30, 0x38e38e39, RZ ;  /* 0x38e38e391ed07827 */ /* 0x000fe200078e02ff */
[----:B------:R-:W-:-:S02]  /*0700*/  LEA.HI.SX32 R198, R198, R3, 0x19 ;  /* 0x00000003c6c67211 */ /* 0x000fc400078fcaff */
[----:B------:R-:W-:Y:S01]  /*0710*/  SHF.R.U32.HI R3, RZ, 0x1f, R196 ;  /* 0x0000001fff037819 */ /* 0x000fe200000116c4 */
[----:B------:R-:W-:Y:S01]  /*0720*/  IMAD.HI R8, R8, 0x4b542805, RZ ;  /* 0x4b54280508087827 */ /* 0x000fe200078e02ff */
[----:B------:R-:W-:Y:S02]  /*0730*/  LEA.HI.SX32 R68, R68, R7, 0x19 ;  /* 0x0000000744447211 */ /* 0x000fe400078fcaff */
[----:B------:R-:W-:Y:S01]  /*0740*/  IADD3 R108, R0, 0x27, RZ ;  /* 0x00000027006c7810 */ /* 0x000fe20007ffe0ff */
[----:B------:R-:W-:Y:S01]  /*0750*/  IMAD.HI R4, R4, 0x38e38e39, RZ ;  /* 0x38e38e3904047827 */ /* 0x000fe200078e02ff */
[C---:B------:R-:W-:Y:S02]  /*0760*/  IADD3 R10, R0.reuse, 0x540, RZ ;  /* 0x00000540000a7810 */ /* 0x040fe40007ffe0ff */
[----:B------:R-:W-:Y:S01]  /*0770*/  IADD3 R7, R0, 0x1260, RZ ;  /* 0x0000126000077810 */ /* 0x000fe20007ffe0ff */
[----:B------:R-:W-:Y:S01]  /*0780*/  IMAD.HI R109, R108, 0x4b542805, RZ ;  /* 0x4b5428056c6d7827 */ /* 0x000fe200078e02ff */
[----:B------:R-:W-:-:S02]  /*0790*/  LEA.HI.SX32 R196, R196, R3, 0x19 ;  /* 0x00000003c4c47211 */ /* 0x000fc400078fcaff */
[----:B------:R-:W-:Y:S01]  /*07a0*/  IADD3 R15, R0, 0xa, RZ ;  /* 0x0000000a000f7810 */ /* 0x000fe20007ffe0ff */
[----:B------:R-:W-:Y:S01]  /*07b0*/  IMAD.HI R164, R10, 0x4b542805, RZ ;  /* 0x4b5428050aa47827 */ /* 0x000fe200078e02ff */
[C---:B------:R-:W-:Y:S02]  /*07c0*/  IADD3 R3, R0.reuse, 0xbd0, RZ ;  /* 0x00000bd000037810 */ /* 0x040fe40007ffe0ff */
[C---:B------:R-:W-:Y:S01]  /*07d0*/  IADD3 R35, R0.reuse, 0xd, RZ ;  /* 0x0000000d00237810 */ /* 0x040fe20007ffe0ff */
[----:B------:R-:W-:Y:S01]  /*07e0*/  IMAD.HI R7, R7, 0x4b542805, RZ ;  /* 0x4b54280507077827 */ /* 0x000fe200078e02ff */
[----:B------:R-:W-:Y:S02]  /*07f0*/  SHF.R.U32.HI R197, RZ, 0x1f, R8 ;  /* 0x0000001fffc57819 */ /* 0x000fe40000011608 */
[----:B------:R-:W-:Y:S01]  /*0800*/  IADD3 R110, R0, 0x126, RZ ;  /* 0x00000126006e7810 */ /* 0x000fe20007ffe0ff */
[----:B------:R-:W-:Y:S01]  /*0810*/  IMAD.HI R203, R15, -0x77777777, R14 ;  /* 0x888888890fcb7827 */ /* 0x000fe200078e020e */
[----:B------:R-:W-:-:S02]  /*0820*/  LEA.HI.SX32 R197, R8, R197, 0x19 ;  /* 0x000000c508c57211 */ /* 0x000fc400078fcaff */
[----:B------:R-:W-:Y:S01]  /*0830*/  SHF.R.U32.HI R8, RZ, 0x1f, R109 ;  /* 0x0000001fff087819 */ /* 0x000fe2000001166d */
[----:B------:R-:W-:Y:S01]  /*0840*/  IMAD.HI R41, R3, 0x4b542805, RZ ;  /* 0x4b54280503297827 */ /* 0x000fe200078e02ff */
[----:B------:R-:W-:Y:S02]  /*0850*/  SHF.R.U32.HI R3, RZ, 0x1f, R164 ;  /* 0x0000001fff037819 */ /* 0x000fe400000116a4 */
[----:B------:R-:W-:Y:S01]  /*0860*/  SHF.R.U32.HI R14, RZ, 0x1f, R7 ;  /* 0x0000001fff0e7819 */ /* 0x000fe20000011607 */
[----:B------:R-:W-:Y:S01]  /*0870*/  IMAD.HI R92, R35, 0x4b542805, RZ ;  /* 0x4b542805235c7827 */ /* 0x000fe200078e02ff */
[----:B------:R-:W-:Y:S02]  /*0880*/  IADD3 R19, R0, 0x7, RZ ;  /* 0x0000000700137810 */ /* 0x000fe40007ffe0ff */
[----:B------:R-:W-:Y:S01]  /*0890*/  LEA.HI.SX32 R109, R109, R8, 0x19 ;  /* 0x000000086d6d7211 */ /* 0x000fe200078fcaff */
[----:B------:R-:W-:Y:S01]  /*08a0*/  IMAD.HI R111, R110, 0x4b542805, RZ ;  /* 0x4b5428056e6f7827 */ /* 0x000fe200078e02ff */
[----:B------:R-:W-:-:S02]  /*08b0*/  LEA.HI.SX32 R164, R164, R3, 0x19 ;  /* 0x00000003a4a47211 */ /* 0x000fc400078fcaff */
[----:B------:R-:W-:Y:S01]  /*08c0*/  LEA.HI.SX32 R87, R7, R14, 0x19 ;  /* 0x0000000e07577211 */ /* 0x000fe200078fcaff */
[----:B------:R-:W-:Y:S01]  /*08d0*/  IMAD.HI R205, R19, -0x77777777, R18 ;  /* 0x8888888913cd7827 */ /* 0x000fe200078e0212 */
[----:B------:R-:W-:Y:S02]  /*08e0*/  SHF.R.U32.HI R8, RZ, 0x1f, R41 ;  /* 0x0000001fff087819 */ /* 0x000fe40000011629 */
[C---:B------:R-:W-:Y:S01]  /*08f0*/  IADD3 R14, R0.reuse, 0x620, RZ ;  /* 0x00000620000e7810 */ /* 0x040fe20007ffe0ff */
[----:B------:R-:W-:Y:S01]  /*0900*/  IMAD.HI R221, R35, -0x77777777, R34 ;  /* 0x8888888923dd7827 */ /* 0x000fe200078e0222 */
[----:B------:R-:W-:Y:S02]  /*0910*/  SHF.R.U32.HI R3, RZ, 0x1f, R92 ;  /* 0x0000001fff037819 */ /* 0x000fe4000001165c */
[----:B------:R-:W-:Y:S01]  /*0920*/  IADD3 R7, R0, 0x19d0, RZ ;  /* 0x000019d000077810 */ /* 0x000fe20007ffe0ff */
[----:B------:R-:W-:Y:S01]  /*0930*/  IMAD.HI R85, R14, 0x4b542805, RZ ;  /* 0x4b5428050e557827 */ /* 0x000fe200078e02ff */
[----:B------:R-:W-:-:S02]  /*0940*/  IADD3 R91, R0, 0x9c, RZ ;  /* 0x0000009c005b7810 */ /* 0x000fc40007ffe0ff */
[----:B------:R-:W-:Y:S01]  /*0950*/  LEA.HI.SX32 R41, R41, R8, 0x19 ;  /* 0x0000000829297211 */ /* 0x000fe200078fcaff */
[----:B------:R-:W-:Y:S01]  /*0960*/  IMAD.HI R7, R7, 0x4b542805, RZ ;  /* 0x4b54280507077827 */ /* 0x000fe200078e02ff */
[----:B------:R-:W-:Y:S02]  /*0970*/  LEA.HI.SX32 R92, R92, R3, 0x19 ;  /* 0x000000035c5c7211 */ /* 0x000fe400078fcaff */
[----:B------:R-:W-:Y:S01]  /*0980*/  SHF.R.U32.HI R8, RZ, 0x1f, R111 ;  /* 0x0000001fff087819 */ /* 0x000fe2000001166f */
[----:B------:R-:W-:Y:S01]  /*0990*/  IMAD.HI R182, R91, 0x4b542805, RZ ;  /* 0x4b5428055bb67827 */ /* 0x000fe200078e02ff */
[----:B------:R-:W-:Y:S02]  /*09a0*/  IADD3 R18, R0, 0xcb0, RZ ;  /* 0x00000cb000127810 */ /* 0x000fe40007ffe0ff */
[----:B------:R-:W-:Y:S01]  /*09b0*/  SHF.R.U32.HI R3, RZ, 0x1f, R76 ;  /* 0x0000001fff037819 */ /* 0x000fe2000001164c */
[----:B------:R-:W-:Y:S01]  /*09c0*/  IMAD.HI R14, R14, 0x38e38e39, RZ ;  /* 0x38e38e390e0e7827 */ /* 0x000fe200078e02ff */
[----:B------:R-:W-:-:S02]  /*09d0*/  IADD3 R107, R0, 0x46, RZ ;  /* 0x00000046006b7810 */ /* 0x000fc40007ffe0ff */
[----:B------:R-:W-:Y:S01]  /*09e0*/  LEA.HI.SX32 R111, R111, R8, 0x19 ;  /* 0x000000086f6f7211 */ /* 0x000fe200078fcaff */
[----:B------:R-:W-:Y:S01]  /*09f0*/  IMAD.HI R43, R18, 0x4b542805, RZ ;  /* 0x4b542805122b7827 */ /* 0x000fe200078e02ff */
[----:B------:R-:W-:Y:S02]  /*0a00*/  LEA.HI.SX32 R76, R76, R3, 0x1d ;  /* 0x000000034c4c7211 */ /* 0x000fe400078feaff */
[C---:B------:R-:W-:Y:S01]  /*0a10*/  IADD3 R112, R0.reuse, 0x107, RZ ;  /* 0x0000010700707810 */ /* 0x040fe20007ffe0ff */
[----:B------:R-:W-:Y:S01]  /*0a20*/  IMAD.HI R44, R107, 0x4b542805, RZ ;  /* 0x4b5428056b2c7827 */ /* 0x000fe200078e02ff */
[----:B------:R-:W-:Y:S02]  /*0a30*/  SHF.R.U32.HI R8, RZ, 0x1f, R85 ;  /* 0x0000001fff087819 */ /* 0x000fe40000011655 */
[----:B------:R-:W-:Y:S01]  /*0a40*/  IADD3 R3, R0, 0x1340, RZ ;  /* 0x0000134000037810 */ /* 0x000fe20007ffe0ff */
[----:B------:R-:W-:Y:S01]  /*0a50*/  IMAD.HI R113, R112, 0x4b542805, RZ ;  /* 0x4b54280570717827 */ /* 0x000fe200078e02ff */
[----:B------:R-:W-:-:S02]  /*0a60*/  SHF.R.U32.HI R46, RZ, 0x1f, R7 ;  /* 0x0000001fff2e7819 */ /* 0x000fc40000011607 */
[----:B------:R-:W-:Y:S01]  /*0a70*/  SHF.R.U32.HI R9, RZ, 0x1f, R182 ;  /* 0x0000001fff097819 */ /* 0x000fe200000116b6 */
[----:B------:R-:W-:Y:S01]  /*0a80*/  IMAD.HI R3, R3, 0x4b542805, RZ ;  /* 0x4b54280503037827 */ /* 0x000fe200078e02ff */
[C---:B------:R-:W-:Y:S02]  /*0a90*/  IADD3 R17, R0.reuse, 0x9, RZ ;  /* 0x0000000900117810 */ /* 0x040fe40007ffe0ff */
[----:B------:R-:W-:Y:S01]  /*0aa0*/  IADD3 R21, R0, 0xe, RZ ;  /* 0x0000000e00157810 */ /* 0x000fe20007ffe0ff */
[----:B------:R-:W-:Y:S01]  /*0ab0*/  IMAD.HI R18, R18, 0x38e38e39, RZ ;  /* 0x38e38e3912127827 */ /* 0x000fe200078e02ff */
[----:B------:R-:W-:Y:S02]  /*0ac0*/  LEA.HI.SX32 R85, R85, R8, 0x19 ;  /* 0x0000000855557211 */ /* 0x000fe400078fcaff */
[----:B------:R-:W-:Y:S01]  /*0ad0*/  LEA.HI.SX32 R46, R7, R46, 0x19 ;  /* 0x0000002e072e7211 */ /* 0x000fe200078fcaff */
[----:B------:R-:W-:Y:S01]  /*0ae0*/  IMAD.HI R207, R17, -0x77777777, R16 ;  /* 0x8888888911cf7827 */ /* 0x000fe200078e0210 */
[----:B------:R-:W-:-:S02]  /*0af0*/  LEA.HI.SX32 R182, R182, R9, 0x19 ;  /* 0x00000009b6b67211 */ /* 0x000fc400078fcaff */
[C---:B------:R-:W-:Y:S01]  /*0b00*/  IADD3 R114, R0.reuse, 0xcb, RZ ;  /* 0x000000cb00727810 */ /* 0x040fe20007ffe0ff */
[----:B------:R-:W-:Y:S01]  /*0b10*/  IMAD.HI R206, R21, -0x77777777, R20 ;  /* 0x8888888915ce7827 */ /* 0x000fe200078e0214 */
[----:B------:R-:W-:Y:S02]  /*0b20*/  SHF.R.U32.HI R8, RZ, 0x1f, R43 ;  /* 0x0000001fff087819 */ /* 0x000fe4000001162b */
[----:B------:R-:W-:Y:S01]  /*0b30*/  IADD3 R7, R0, 0x770, RZ ;  /* 0x0000077000077810 */ /* 0x000fe20007ffe0ff */
[----:B------:R-:W-:Y:S01]  /*0b40*/  IMAD.HI R115, R114, 0x4b542805, RZ ;  /* 0x4b54280572737827 */ /* 0x000fe200078e02ff */
[----:B------:R-:W-:Y:S02]  /*0b50*/  SHF.R.U32.HI R9, RZ, 0x1f, R44 ;  /* 0x0000001fff097819 */ /* 0x000fe4000001162c */
[----:B------:R-:W-:Y:S01]  /*0b60*/  LEA.HI.SX32 R43, R43, R8, 0x19 ;  /* 0x000000082b2b7211 */ /* 0x000fe200078fcaff */
[----:B------:R-:W-:Y:S01]  /*0b70*/  IMAD.HI R82, R7, 0x4b542805, RZ ;  /* 0x4b54280507527827 */ /* 0x000fe200078e02ff */
[----:B------:R-:W-:-:S02]  /*0b80*/  LEA.HI.SX32 R44, R44, R9, 0x19 ;  /* 0x000000092c2c7211 */ /* 0x000fc400078fcaff */
[----:B------:R-:W-:Y:S01]  /*0b90*/  SHF.R.U32.HI R16, RZ, 0x1f, R113 ;  /* 0x0000001fff107819 */ /* 0x000fe20000011671 */
[----:B------:R-:W-:Y:S01]  /*0ba0*/  IMAD.HI R10, R10, 0x38e38e39, RZ ;  /* 0x38e38e390a0a7827 */ /* 0x000fe200078e02ff */
[----:B------:R-:W-:Y:S02]  /*0bb0*/  IADD3 R116, R0, 0x8f, RZ ;  /* 0x0000008f00747810 */ /* 0x000fe40007ffe0ff */
[----:B------:R-:W-:Y:S01]  /*0bc0*/  SHF.R.U32.HI R8, RZ, 0x1f, R3 ;  /* 0x0000001fff087819 */ /* 0x000fe20000011603 */
[----:B------:R-:W-:Y:S01]  /*0bd0*/  IMAD R89, R180, -0x1b3, R89 ;  /* 0xfffffe4db4597824 */ /* 0x000fe200078e0259 */
[----:B------:R-:W-:Y:S01]  /*0be0*/  IADD3 R20, R0, 0xe00, RZ ;  /* 0x00000e0000147810 */ /* 0x000fe20007ffe0ff */
[----:B------:R-:W-:Y:S01]  /*0bf0*/  IMAD.HI R117, R116, 0x4b542805, RZ ;  /* 0x4b54280574757827 */ /* 0x000fe200078e02ff */
[----:B------:R-:W-:Y:S02]  /*0c00*/  IADD3 R9, R0, 0x18f0, RZ ;  /* 0x000018f000097810 */ /* 0x000fe40007ffe0ff */
[----:B------:R-:W-:Y:S01]  /*0c10*/  LEA.HI.SX32 R113, R113, R16, 0x19 ;  /* 0x0000001071717211 */ /* 0x000fe200078fcaff */
[----:B------:R-:W-:Y:S01]  /*0c20*/  IMAD.HI R50, R20, 0x4b542805, RZ ;  /* 0x4b54280514327827 */ /* 0x000fe200078e02ff */
[----:B------:R-:W-:-:S02]  /*0c30*/  LEA.HI.SX32 R73, R3, R8, 0x19 ;  /* 0x0000000803497211 */ /* 0x000fc400078fcaff */
[----:B------:R-:W-:Y:S01]  /*0c40*/  SHF.R.U32.HI R16, RZ, 0x1f, R115 ;  /* 0x0000001fff107819 */ /* 0x000fe20000011673 */
[----:B------:R-:W-:Y:S01]  /*0c50*/  IMAD.HI R9, R9, 0x4b542805, RZ ;  /* 0x4b54280509097827 */ /* 0x000fe200078e02ff */
[----:B------:R-:W-:Y:S02]  /*0c60*/  IADD3 R118, R0, 0x53, RZ ;  /* 0x0000005300767810 */ /* 0x000fe40007ffe0ff */
[----:B------:R-:W-:Y:S01]  /*0c70*/  SHF.R.U32.HI R3, RZ, 0x1f, R82 ;  /* 0x0000001fff037819 */ /* 0x000fe20000011652 */
        /* <DEDUP_REMOVED lines=10> */
[----:B------:R-:W-:Y:S01]  /*0d20*/  SHF.R.U32.HI R86, RZ, 0x1f, R9 ;  /* 0x0000001fff567819 */ /* 0x000fe20000011609 */
[----:B------:R-:W-:Y:S01]  /*0d30*/  IMAD.HI R125, R124, 0x4b542805, RZ ;  /* 0x4b5428057c7d7827 */ /* 0x000fe200078e02ff */
[----:B------:R-:W-:Y:S02]  /*0d40*/  IADD3 R122, R0, 0x68, RZ ;  /* 0x00000068007a7810 */ /* 0x000fe40007ffe0ff */
[----:B------:R-:W-:Y:S01]  /*0d50*/  LEA.HI.SX32 R117, R117, R16, 0x19 ;  /* 0x0000001075757211 */ /* 0x000fe200078fcaff */
[----:B------:R-:W-:Y:S01]  /*0d60*/  IMAD R91, R182, -0x1b3, R91 ;  /* 0xfffffe4db65b7824 */ /* 0x000fe200078e025b */
[----:B------:R-:W-:Y:S01]  /*0d70*/  LEA.HI.SX32 R50, R50, R3, 0x19 ;  /* 0x0000000332327211 */ /* 0x000fe200078fcaff */
[----:B------:R-:W-:Y:S01]  /*0d80*/  IMAD.HI R123, R122, 0x4b542805, RZ ;  /* 0x4b5428057a7b7827 */ /* 0x000fe200078e02ff */
[----:B------:R-:W-:-:S02]  /*0d90*/  LEA.HI.SX32 R86, R9, R86, 0x19 ;  /* 0x0000005609567211 */ /* 0x000fc400078fcaff */
[----:B------:R-:W-:Y:S01]  /*0da0*/  SHF.R.U32.HI R16, RZ, 0x1f, R119 ;  /* 0x0000001fff107819 */ /* 0x000fe20000011677 */
[----:B------:R-:W-:Y:S01]  /*0db0*/  IMAD R107, R44, -0x1b3, R107 ;  /* 0xfffffe4d2c6b7824 */ /* 0x000fe200078e026b */
[----:B------:R-:W-:Y:S01]  /*0dc0*/  IADD3 R3, R0, 0x1b20, RZ ;  /* 0x00001b2000037810 */ /* 0x000fe20007ffe0ff */
[----:B------:R-:W-:Y:S01]  /*0dd0*/  IMAD R105, R68, -0x1b3, R105 ;  /* 0xfffffe4d44697824 */ /* 0x000fe200078e0269 */
[----:B------:R-:W-:Y:S01]  /*0de0*/  SHF.R.U32.HI R8, RZ, 0x1f, R121 ;  /* 0x0000001fff087819 */ /* 0x000fe20000011679 */
[----:B------:R-:W-:Y:S01]  /*0df0*/  IMAD R109, R109, -0x1b3, R108 ;  /* 0xfffffe4d6d6d7824 */ /* 0x000fe200078e026c */
[----:B------:R-:W-:Y:S01]  /*0e00*/  IADD3 R9, R0, 0x1490, RZ ;  /* 0x0000149000097810 */ /* 0x000fe20007ffe0ff */
[----:B------:R-:W-:Y:S01]  /*0e10*/  IMAD.HI R231, R3, 0x4b542805, RZ ;  /* 0x4b54280503e77827 */ /* 0x000fe200078e02ff */
[----:B------:R-:W-:Y:S02]  /*0e20*/  LEA.HI.SX32 R119, R119, R16, 0x19 ;  /* 0x0000001077777211 */ /* 0x000fe400078fcaff */
[----:B------:R-:W-:Y:S01]  /*0e30*/  LEA.HI.SX32 R121, R121, R8, 0x19 ;  /* 0x0000000879797211 */ /* 0x000fe200078fcaff */
[----:B------:R-:W-:Y:S01]  /*0e40*/  IMAD.HI R9, R9, 0x4b542805, RZ ;  /* 0x4b54280509097827 */ /* 0x000fe200078e02ff */
[----:B------:R-:W-:-:S02]  /*0e50*/  SHF.R.U32.HI R16, RZ, 0x1f, R125 ;  /* 0x0000001fff107819 */ /* 0x000fc4000001167d */
[----:B------:R-:W-:Y:S01]  /*0e60*/  SHF.R.U32.HI R8, RZ, 0x1f, R123 ;  /* 0x0000001fff087819 */ /* 0x000fe2000001167b */
[----:B------:R-:W-:Y:S01]  /*0e70*/  IMAD R111, R111, -0x1b3, R110 ;  /* 0xfffffe4d6f6f7824 */ /* 0x000fe200078e026e */
[----:B------:R-:W-:Y:S01]  /*0e80*/  IADD3 R126, R0, 0x1a3, RZ ;  /* 0x000001a3007e7810 */ /* 0x000fe20007ffe0ff */
[----:B------:R-:W-:Y:S01]  /*0e90*/  IMAD R97, R65, -0x1b3, R97 ;  /* 0xfffffe4d41617824 */ /* 0x000fe200078e0261 */
[----:B------:R-:W-:Y:S01]  /*0ea0*/  LEA.HI.SX32 R125, R125, R16, 0x19 ;  /* 0x000000107d7d7211 */ /* 0x000fe200078fcaff */
[----:B------:R-:W-:Y:S01]  /*0eb0*/  IMAD R117, R117, -0x1b3, R116 ;  /* 0xfffffe4d75757824 */ /* 0x000fe200078e0274 */
[----:B------:R-:W-:Y:S01]  /*0ec0*/  LEA.HI.SX32 R123, R123, R8, 0x19 ;  /* 0x000000087b7b7211 */ /* 0x000fe200078fcaff */
[----:B------:R-:W-:Y:S01]  /*0ed0*/  IMAD.HI R127, R126, 0x4b542805, RZ ;  /* 0x4b5428057e7f7827 */ /* 0x000fe200078e02ff */
[----:B------:R-:W-:Y:S01]  /*0ee0*/  SHF.R.U32.HI R16, RZ, 0x1f, R231 ;  /* 0x0000001fff107819 */ /* 0x000fe200000116e7 */
[----:B------:R-:W-:Y:S01]  /*0ef0*/  HFMA2.MMA R116, -RZ, RZ, 0, 0 ;  /* 0x00000000ff747435 */ /* 0x000fe200000001ff */
[C---:B------:R-:W-:Y:S01]  /*0f00*/  IADD3 R132, R0.reuse, 0xa9, RZ ;  /* 0x000000a900847810 */ /* 0x040fe20007ffe0ff */
[----:B------:R-:W-:Y:S01]  /*0f10*/  IMAD R125, R125, -0x1b3, R124 ;  /* 0xfffffe4d7d7d7824 */ /* 0x000fe200078e027c */
[----:B------:R-:W-:Y:S01]  /*0f20*/  SHF.R.U32.HI R8, RZ, 0x1f, R9 ;  /* 0x0000001fff087819 */ /* 0x000fe20000011609 */
[----:B------:R-:W-:Y:S01]  /*0f30*/  HFMA2.MMA R124, -RZ, RZ, 0, 0 ;  /* 0x00000000ff7c7435 */ /* 0x000fe200000001ff */
[----:B------:R-:W-:Y:S01]  /*0f40*/  IADD3 R152, R0, 0x150, RZ ;  /* 0x0000015000987810 */ /* 0x000fe20007ffe0ff */
[----:B------:R-:W-:Y:S01]  /*0f50*/  IMAD.HI R133, R132, 0x4b542805, RZ ;  /* 0x4b54280584857827 */ /* 0x000fe200078e02ff */
[----:B------:R-:W-:-:S02]  /*0f60*/  IADD3 R23, R0, 0x4, RZ ;  /* 0x0000000400177810 */ /* 0x000fc40007ffe0ff */
[----:B------:R-:W-:Y:S01]  /*0f70*/  LEA.HI.SX32 R231, R231, R16, 0x19 ;  /* 0x00000010e7e77211 */ /* 0x000fe200078fcaff */
[----:B------:R-:W-:Y:S01]  /*0f80*/  IMAD.HI R49, R152, 0x4b542805, RZ ;  /* 0x4b54280598317827 */ /* 0x000fe200078e02ff */
[----:B------:R-:W-:Y:S02]  /*0f90*/  LEA.HI.SX32 R51, R9, R8, 0x19 ;  /* 0x0000000809337211 */ /* 0x000fe400078fcaff */
[C---:B------:R-:W-:Y:S01]  /*0fa0*/  IADD3 R16, R0.reuse, 0x16c0, RZ ;  /* 0x000016c000107810 */ /* 0x040fe20007ffe0ff */
[----:B------:R-:W-:Y:S01]  /*0fb0*/  IMAD.HI R209, R23, -0x77777777, R22 ;  /* 0x8888888917d17827 */ /* 0x000fe200078e0216 */
[----:B------:R-:W-:Y:S02]  /*0fc0*/  SHF.R.U32.HI R8, RZ, 0x1f, R127 ;  /* 0x0000001fff087819 */ /* 0x000fe4000001167f */
[----:B------:R-:W-:Y:S01]  /*0fd0*/  IADD3 R128, R0, 0x121, RZ ;  /* 0x0000012100807810 */ /* 0x000fe20007ffe0ff */
[----:B------:R-:W-:Y:S01]  /*0fe0*/  IMAD.HI R45, R16, 0x4b542805, RZ ;  /* 0x4b542805102d7827 */ /* 0x000fe200078e02ff */
[----:B------:R-:W-:-:S02]  /*0ff0*/  LEA.HI.SX32 R127, R127, R8, 0x19 ;  /* 0x000000087f7f7211 */ /* 0x000fc400078fcaff */
[----:B------:R-:W-:Y:S01]  /*1000*/  SHF.R.U32.HI R22, RZ, 0x1f, R133 ;  /* 0x0000001fff167819 */ /* 0x000fe20000011685 */
[----:B------:R-:W-:Y:S01]  /*1010*/  IMAD.HI R129, R128, 0x4b542805, RZ ;  /* 0x4b54280580817827 */ /* 0x000fe200078e02ff */
[----:B------:R-:W-:Y:S02]  /*1020*/  SHF.R.U32.HI R8, RZ, 0x1f, R49 ;  /* 0x0000001fff087819 */ /* 0x000fe40000011631 */
[C---:B------:R-:W-:Y:S01]  /*1030*/  IADD3 R130, R0.reuse, 0xe5, RZ ;  /* 0x000000e500827810 */ /* 0x040fe20007ffe0ff */
[----:B------:R-:W-:Y:S01]  /*1040*/  IMAD R103, R179, -0x1b3, R103 ;  /* 0xfffffe4db3677824 */ /* 0x000fe200078e0267 */
[----:B------:R-:W-:Y:S01]  /*1050*/  LEA.HI.SX32 R133, R133, R22, 0x19 ;  /* 0x0000001685857211 */ /* 0x000fe200078fcaff */
[----:B------:R-:W-:Y:S01]  /*1060*/  IMAD R101, R101, -0x1b3, R81 ;  /* 0xfffffe4d65657824 */ /* 0x000fe200078e0251 */
[----:B------:R-:W-:Y:S01]  /*1070*/  IADD3 R25, R0, 0xb, RZ ;  /* 0x0000000b00197810 */ /* 0x000fe20007ffe0ff */
[----:B------:R-:W-:Y:S01]  /*1080*/  IMAD.HI R131, R130, 0x4b542805, RZ ;  /* 0x4b54280582837827 */ /* 0x000fe200078e02ff */
[----:B------:R-:W-:-:S02]  /*1090*/  LEA.HI.SX32 R49, R49, R8, 0x19 ;  /* 0x0000000831317211 */ /* 0x000fc400078fcaff */
[----:B------:R-:W-:Y:S01]  /*10a0*/  SHF.R.U32.HI R22, RZ, 0x1f, R45 ;  /* 0x0000001fff167819 */ /* 0x000fe2000001162d */
[----:B------:R-:W-:Y:S01]  /*10b0*/  IMAD.HI R211, R25, -0x77777777, R24 ;  /* 0x8888888919d37827 */ /* 0x000fe200078e0218 */
[----:B------:R-:W-:Y:S02]  /*10c0*/  IADD3 R3, R0, 0x9a0, RZ ;  /* 0x000009a000037810 */ /* 0x000fe40007ffe0ff */
[----:B------:R-:W-:Y:S01]  /*10d0*/  SHF.R.U32.HI R8, RZ, 0x1f, R129 ;  /* 0x0000001fff087819 */ /* 0x000fe20000011681 */
[----:B------:R-:W-:Y:S01]  /*10e0*/  IMAD R93, R186, -0x1b3, R93 ;  /* 0xfffffe4dba5d7824 */ /* 0x000fe200078e025d */
[----:B------:R-:W-:Y:S01]  /*10f0*/  LEA.HI.SX32 R45, R45, R22, 0x19 ;  /* 0x000000162d2d7211 */ /* 0x000fe200078fcaff */
[----:B------:R-:W-:Y:S01]  /*1100*/  IMAD.HI R70, R3, 0x4b542805, RZ ;  /* 0x4b54280503467827 */ /* 0x000fe200078e02ff */
        /* <DEDUP_REMOVED lines=8> */
[----:B------:R-:W-:Y:S01]  /*1190*/  IMAD.HI R215, R29, -0x77777777, R28 ;  /* 0x888888891dd77827 */ /* 0x000fe200078e021c */
[----:B------:R-:W-:Y:S02]  /*11a0*/  LEA.HI.SX32 R131, R131, R8, 0x19 ;  /* 0x0000000883837211 */ /* 0x000fe400078fcaff */
[----:B------:R-:W-:Y:S01]  /*11b0*/  SHF.R.U32.HI R9, RZ, 0x1f, R70 ;  /* 0x0000001fff097819 */ /* 0x000fe20000011646 */
[----:B------:R-:W-:Y:S01]  /*11c0*/  IMAD.HI R52, R24, 0x4b542805, RZ ;  /* 0x4b54280518347827 */ /* 0x000fe200078e02ff */
[----:B------:R-:W-:-:S02]  /*11d0*/  IADD3 R8, R0, 0xb60, RZ ;  /* 0x00000b6000087810 */ /* 0x000fc40007ffe0ff */
[----:B------:R-:W-:Y:S01]  /*11e0*/  IADD3 R28, R0, 0x310, RZ ;  /* 0x00000310001c7810 */ /* 0x000fe20007ffe0ff */
        /* <DEDUP_REMOVED lines=19> */
[----:B------:R-:W-:Y:S02]  /*1320*/  IADD3 R22, R0, 0x1730, RZ ;  /* 0x0000173000167810 */ /* 0x000fe40007ffe0ff */
[----:B------:R-:W-:Y:S01]  /*1330*/  LEA.HI.SX32 R53, R53, R16, 0x19 ;  /* 0x0000001035357211 */ /* 0x000fe200078fcaff */
[----:B------:R-:W-:Y:S01]  /*1340*/  IMAD.HI R28, R28, 0x38e38e39, RZ ;  /* 0x38e38e391c1c7827 */ /* 0x000fe200078e02ff */
[----:B------:R-:W-:Y:S02]  /*1350*/  IADD3 R9, R0, 0x1880, RZ ;  /* 0x0000188000097810 */ /* 0x000fe40007ffe0ff */
[----:B------:R-:W-:Y:S01]  /*1360*/  SHF.R.U32.HI R16, RZ, 0x1f, R135 ;  /* 0x0000001fff107819 */ /* 0x000fe20000011687 */
[----:B------:R-:W-:Y:S01]  /*1370*/  IMAD.HI R72, R22, 0x4b542805, RZ ;  /* 0x4b54280516487827 */ /* 0x000fe200078e02ff */
[----:B------:R-:W-:-:S02]  /*1380*/  IADD3 R140, R0, 0x1a, RZ ;  /* 0x0000001a008c7810 */ /* 0x000fc40007ffe0ff */
[C---:B------:R-:W-:Y:S01]  /*1390*/  IADD3 R37, R0.reuse, 0x5, RZ ;  /* 0x0000000500257810 */ /* 0x040fe20007ffe0ff */
[----:B------:R-:W-:Y:S01]  /*13a0*/  IMAD.HI R80, R9, 0x4b542805, RZ ;  /* 0x4b54280509507827 */ /* 0x000fe200078e02ff */
[----:B------:R-:W-:Y:S02]  /*13b0*/  IADD3 R39, R0, 0x70, RZ ;  /* 0x0000007000277810 */ /* 0x000fe40007ffe0ff */
[----:B------:R-:W-:Y:S01]  /*13c0*/  LEA.HI.SX32 R135, R135, R16, 0x19 ;  /* 0x0000001087877211 */ /* 0x000fe200078fcaff */
[----:B------:R-:W-:Y:S01]  /*13d0*/  IMAD.HI R141, R140, 0x4b542805, RZ ;  /* 0x4b5428058c8d7827 */ /* 0x000fe200078e02ff */
[C---:B------:R-:W-:Y:S02]  /*13e0*/  IADD3 R22, R0.reuse, 0x230, RZ ;  /* 0x0000023000167810 */ /* 0x040fe40007ffe0ff */
[----:B------:R-:W-:Y:S01]  /*13f0*/  SHF.R.U32.HI R16, RZ, 0x1f, R139 ;  /* 0x0000001fff107819 */ /* 0x000fe2000001168b */
[----:B------:R-:W-:Y:S01]  /*1400*/  IMAD.HI R225, R37, -0x77777777, R36 ;  /* 0x8888888925e17827 */ /* 0x000fe200078e0224 */
[----:B------:R-:W-:-:S02]  /*1410*/  IADD3 R9, R0, 0x380, RZ ;  /* 0x0000038000097810 */ /* 0x000fc40007ffe0ff */
[----:B------:R-:W-:Y:S01]  /*1420*/  LEA.HI.SX32 R139, R139, R16, 0x19 ;  /* 0x000000108b8b7211 */ /* 0x000fe200078fcaff */
[----:B------:R-:W-:Y:S01]  /*1430*/  IMAD.HI R233, R39, -0x77777777, R38 ;  /* 0x8888888927e97827 */ /* 0x000fe200078e0226 */
[----:B------:R-:W-:Y:S02]  /*1440*/  SHF.R.U32.HI R61, RZ, 0x1f, R72 ;  /* 0x0000001fff3d7819 */ /* 0x000fe40000011648 */
[----:B------:R-:W-:Y:S01]  /*1450*/  IADD3 R36, R0, 0x8c0, RZ ;  /* 0x000008c000247810 */ /* 0x000fe20007ffe0ff */
[----:B------:R-:W-:Y:S01]  /*1460*/  IMAD.HI R62, R22, 0x4b542805, RZ ;  /* 0x4b542805163e7827 */ /* 0x000fe200078e02ff */
[----:B------:R-:W-:Y:S02]  /*1470*/  SHF.R.U32.HI R57, RZ, 0x1f, R80 ;  /* 0x0000001fff397819 */ /* 0x000fe40000011650 */
[----:B------:R-:W-:Y:S01]  /*1480*/  SHF.R.U32.HI R16, RZ, 0x1f, R141 ;  /* 0x0000001fff107819 */ /* 0x000fe2000001168d */
[----:B------:R-:W-:Y:S01]  /*1490*/  IMAD.HI R56, R9, 0x4b542805, RZ ;  /* 0x4b54280509387827 */ /* 0x000fe200078e02ff */
[----:B------:R-:W-:-:S02]  /*14a0*/  IADD3 R38, R0, 0xa10, RZ ;  /* 0x00000a1000267810 */ /* 0x000fc40007ffe0ff */
[----:B------:R-:W-:Y:S01]  /*14b0*/  IADD3 R60, R0, 0x10a0, RZ ;  /* 0x000010a0003c7810 */ /* 0x000fe20007ffe0ff */
[----:B------:R-:W-:Y:S01]  /*14c0*/  IMAD.HI R58, R36, 0x4b542805, RZ ;  /* 0x4b542805243a7827 */ /* 0x000fe200078e02ff */
[----:B------:R-:W-:Y:S02]  /*14d0*/  LEA.HI.SX32 R72, R72, R61, 0x19 ;  /* 0x0000003d48487211 */ /* 0x000fe400078fcaff */
[----:B------:R-:W-:Y:S01]  /*14e0*/  LEA.HI.SX32 R80, R80, R57, 0x19 ;  /* 0x0000003950507211 */ /* 0x000fe200078fcaff */
[----:B------:R-:W-:Y:S01]  /*14f0*/  IMAD.HI R75, R60, 0x4b542805, RZ ;  /* 0x4b5428053c4b7827 */ /* 0x000fe200078e02ff */
[----:B------:R-:W-:Y:S02]  /*1500*/  LEA.HI.SX32 R141, R141, R16, 0x19 ;  /* 0x000000108d8d7211 */ /* 0x000fe400078fcaff */
[----:B------:R-:W-:Y:S01]  /*1510*/  SHF.R.U32.HI R61, RZ, 0x1f, R62 ;  /* 0x0000001fff3d7819 */ /* 0x000fe2000001163e */
        /* <DEDUP_REMOVED lines=8> */
[----:B------:R-:W-:Y:S01]  /*15a0*/  SHF.R.U32.HI R57, RZ, 0x1f, R16 ;  /* 0x0000001fff397819 */ /* 0x000fe20000011610 */
[----:B------:R-:W-:Y:S01]  /*15b0*/  IMAD.HI R22, R22, 0x38e38e39, RZ ;  /* 0x38e38e3916167827 */ /* 0x000fe200078e02ff */
[----:B------:R-:W-:-:S02]  /*15c0*/  LEA.HI.SX32 R58, R58, R5, 0x19 ;  /* 0x000000053a3a7211 */ /* 0x000fc400078fcaff */
[----:B------:R-:W-:Y:S01]  /*15d0*/  LEA.HI.SX32 R230, R230, R61, 0x1b ;  /* 0x0000003de6e67211 */ /* 0x000fe200078fdaff */
[----:B------:R-:W-:Y:S01]  /*15e0*/  IMAD.HI R38, R38, 0x38e38e39, RZ ;  /* 0x38e38e3926267827 */ /* 0x000fe200078e02ff */
[----:B------:R-:W-:Y:S02]  /*15f0*/  IADD3 R136, R0, 0xf2, RZ ;  /* 0x000000f200887810 */ /* 0x000fe40007ffe0ff */
[----:B------:R-:W-:Y:S01]  /*1600*/  LEA.HI.SX32 R57, R16, R57, 0x19 ;  /* 0x0000003910397211 */ /* 0x000fe200078fcaff */
[----:B------:R-:W-:Y:S01]  /*1610*/  IMAD.HI R220, R39, 0x38e38e39, RZ ;  /* 0x38e38e3927dc7827 */ /* 0x000fe200078e02ff */
[----:B------:R-:W-:Y:S02]  /*1620*/  SHF.R.U32.HI R5, RZ, 0x1f, R36 ;  /* 0x0000001fff057819 */ /* 0x000fe40000011624 */
[----:B------:R-:W-:Y:S01]  /*1630*/  SHF.R.U32.HI R61, RZ, 0x1f, R60 ;  /* 0x0000001fff3d7819 */ /* 0x000fe2000001163c */
[----:B------:R-:W-:Y:S01]  /*1640*/  IMAD.HI R137, R136, 0x4b542805, RZ ;  /* 0x4b54280588897827 */ /* 0x000fe200078e02ff */
[----:B------:R-:W-:-:S02]  /*1650*/  SHF.R.U32.HI R16, RZ, 0x1f, R75 ;  /* 0x0000001fff107819 */ /* 0x000fc4000001164b */
[----:B------:R-:W-:Y:S01]  /*1660*/  IADD3 R33, R0, 0x8, RZ ;  /* 0x0000000800217810 */ /* 0x000fe20007ffe0ff */
[----:B------:R-:W-:Y:S01]  /*1670*/  IMAD.HI R9, R9, 0x38e38e39, RZ ;  /* 0x38e38e3909097827 */ /* 0x000fe200078e02ff */
[----:B------:R-:W-:Y:S02]  /*1680*/  SHF.R.U32.HI R227, RZ, 0x1f, R18 ;  /* 0x0000001fffe37819 */ /* 0x000fe40000011612 */
[----:B------:R-:W-:Y:S01]  /*1690*/  LEA.HI.SX32 R228, R36, R5, 0x1b ;  /* 0x0000000524e47211 */ /* 0x000fe200078fdaff */
[----:B------:R-:W-:Y:S01]  /*16a0*/  IMAD.HI R219, R33, -0x77777777, R32 ;  /* 0x8888888921db7827 */ /* 0x000fe200078e0220 */
[----:B------:R-:W-:Y:S02]  /*16b0*/  LEA.HI.SX32 R226, R60, R61, 0x1b ;  /* 0x0000003d3ce27211 */ /* 0x000fe400078fdaff */
        /* <DEDUP_REMOVED lines=8> */
[----:B------:R-:W-:Y:S01]  /*1740*/  IADD3 R16, R0, 0x50, RZ ;  /* 0x0000005000107810 */ /* 0x000fe20007ffe0ff */
[----:B------:R-:W-:Y:S01]  /*1750*/  IMAD.HI R124, R125, -0x77777777, R124 ;  /* 0x888888897d7c7827 */ /* 0x000fe200078e027c */
[----:B------:R-:W-:Y:S02]  /*1760*/  LEA.HI.SX32 R227, R18, R227, 0x1b ;  /* 0x000000e312e37211 */ /* 0x000fe400078fdaff */
        /* <DEDUP_REMOVED lines=12> */
[----:B------:R-:W-:Y:S01]  /*1830*/  IMAD.HI R116, R117, -0x77777777, R116 ;  /* 0x8888888975747827 */ /* 0x000fe200078e0274 */
[----:B------:R-:W-:-:S02]  /*1840*/  LEA.HI.SX32 R229, R34, R229, 0x1b ;  /* 0x000000e522e57211 */ /* 0x000fc400078fdaff */
[----:B------:R-:W-:Y:S01]  /*1850*/  LEA.HI.SX32 R222, R38, R61, 0x1b ;  /* 0x0000003d26de7211 */ /* 0x000fe200078fdaff */
[C---:B------:R-:W-:Y:S01]  /*1860*/  IMAD.HI R232, R5.reuse, 0x4b542805, RZ ;  /* 0x4b54280505e87827 */ /* 0x040fe200078e02ff */
[----:B------:R-:W-:Y:S02]  /*1870*/  SHF.R.U32.HI R32, RZ, 0x1f, R143 ;  /* 0x0000001fff207819 */ /* 0x000fe4000001168f */
        /* <DEDUP_REMOVED lines=8> */
[----:B------:R-:W-:Y:S02]  /*1900*/  LEA.HI.SX32 R143, R143, R32, 0x19 ;  /* 0x000000208f8f7211 */ /* 0x000fe400078fcaff */
[----:B------:R-:W-:Y:S01]  /*1910*/  LEA.HI.SX32 R104, R104, R61, 0x1b ;  /* 0x0000003d68687211 */ /* 0x000fe200078fdaff */
[----:B------:R-:W-:Y:S01]  /*1920*/  IMAD.HI R34, R34, 0x38e38e39, RZ ;  /* 0x38e38e3922227827 */ /* 0x000fe200078e02ff */
[----:B------:R-:W-:Y:S02]  /*1930*/  SHF.R.U32.HI R32, RZ, 0x1f, R145 ;  /* 0x0000001fff207819 */ /* 0x000fe40000011691 */
[----:B------:R-:W-:Y:S01]  /*1940*/  LEA.HI.SX32 R106, R106, R63, 0x1b ;  /* 0x0000003f6a6a7211 */ /* 0x000fe200078fdaff */
[----:B------:R-:W-:Y:S01]  /*1950*/  IMAD R78, R104, -0x90, R78 ;  /* 0xffffff70684e7824 */ /* 0x000fe200078e024e */
[----:B------:R-:W-:Y:S01]  /*1960*/  SHF.R.U32.HI R61, RZ, 0x1f, R232 ;  /* 0x0000001fff3d7819 */ /* 0x000fe200000116e8 */
[----:B------:R-:W-:Y:S01]  /*1970*/  HFMA2.MMA R104, -RZ, RZ, 0, 0 ;  /* 0x00000000ff687435 */ /* 0x000fe200000001ff */
[----:B------:R-:W-:Y:S01]  /*1980*/  LEA.HI.SX32 R22, R12, R69, 0x1b ;  /* 0x000000450c167211 */ /* 0x000fe200078fdaff */
[----:B------:R-:W-:Y:S01]  /*1990*/  IMAD R16, R106, -0x90, R16 ;  /* 0xffffff706a107824 */ /* 0x000fe200078e0210 */
[----:B------:R-:W-:Y:S01]  /*19a0*/  SHF.R.U32.HI R63, RZ, 0x1f, R20 ;  /* 0x0000001fff3f7819 */ /* 0x000fe20000011614 */
[----:B------:R-:W-:Y:S01]  /*19b0*/  IMAD R133, R133, -0x1b3, R132 ;  /* 0xfffffe4d85857824 */ /* 0x000fe200078e0284 */
[----:B------:R-:W-:Y:S01]  /*19c0*/  IADD3 R12, R0, 0x60, RZ ;  /* 0x00000060000c7810 */ /* 0x000fe20007ffe0ff */
[----:B------:R-:W-:Y:S01]  /*19d0*/  HFMA2.MMA R132, -RZ, RZ, 0, 0 ;  /* 0x00000000ff847435 */ /* 0x000fe200000001ff */
[----:B------:R-:W-:Y:S01]  /*19e0*/  LEA.HI.SX32 R145, R145, R32, 0x19 ;  /* 0x0000002091917211 */ /* 0x000fe200078fcaff */
[----:B------:R-:W-:Y:S01]  /*19f0*/  IMAD R95, R183, -0x1b3, R95 ;  /* 0xfffffe4db75f7824 */ /* 0x000fe200078e025f */
[----:B------:R-:W-:Y:S01]  /*1a00*/  LEA.HI.SX32 R232, R232, R61, 0x19 ;  /* 0x0000003de8e87211 */ /* 0x000fe200078fcaff */
[----:B------:R-:W-:Y:S01]  /*1a10*/  IMAD.HI R100, R12, 0x38e38e39, RZ ;  /* 0x38e38e390c647827 */ /* 0x000fe200078e02ff */
[----:B------:R-:W-:-:S02]  /*1a20*/  SHF.R.U32.HI R32, RZ, 0x1f, R147 ;  /* 0x0000001fff207819 */ /* 0x000fc40000011693 */
[----:B------:R-:W-:Y:S01]  /*1a30*/  LEA.HI.SX32 R20, R20, R63, 0x1b ;  /* 0x0000003f14147211 */ /* 0x000fe200078fdaff */
[----:B------:R-:W-:Y:S01]  /*1a40*/  IMAD R145, R145, -0x1b3, R144 ;  /* 0xfffffe4d91917824 */ /* 0x000fe200078e0290 */
[----:B------:R-:W-:Y:S01]  /*1a50*/  SHF.R.U32.HI R61, RZ, 0x1f, R84 ;  /* 0x0000001fff3d7819 */ /* 0x000fe20000011654 */
[----:B------:R-:W-:Y:S01]  /*1a60*/  HFMA2.MMA R144, -RZ, RZ, 0, 0 ;  /* 0x00000000ff907435 */ /* 0x000fe200000001ff */
[----:B------:R-:W-:Y:S01]  /*1a70*/  IADD3 R148, R0, 0x34, RZ ;  /* 0x0000003400947810 */ /* 0x000fe20007ffe0ff */
[----:B------:R-:W-:Y:S01]  /*1a80*/  IMAD.HI R104, R105, -0x77777777, R104 ;  /* 0x8888888969687827 */ /* 0x000fe200078e0268 */
[----:B------:R-:W-:Y:S02]  /*1a90*/  SHF.R.U32.HI R63, RZ, 0x1f, R220 ;  /* 0x0000001fff3f7819 */ /* 0x000fe400000116dc */
[----:B------:R-:W-:Y:S01]  /*1aa0*/  LEA.HI.SX32 R147, R147, R32, 0x19 ;  /* 0x0000002093937211 */ /* 0x000fe200078fcaff */
[----:B------:R-:W-:Y:S01]  /*1ab0*/  IMAD.HI R149, R148, 0x4b542805, RZ ;  /* 0x4b54280594957827 */ /* 0x000fe200078e02ff */
[----:B------:R-:W-:-:S02]  /*1ac0*/  LEA.HI.SX32 R84, R84, R61, 0x19 ;  /* 0x0000003d54547211 */ /* 0x000fc400078fcaff */
[----:B------:R-:W-:Y:S01]  /*1ad0*/  IADD3 R32, R0, 0x850, RZ ;  /* 0x0000085000207810 */ /* 0x000fe20007ffe0ff */
[----:B------:R-:W-:Y:S01]  /*1ae0*/  IMAD.HI R144, R145, -0x77777777, R144 ;  /* 0x8888888991907827 */ /* 0x000fe200078e0290 */
[----:B------:R-:W-:Y:S02]  /*1af0*/  LEA.HI.SX32 R220, R220, R63, 0x1b ;  /* 0x0000003fdcdc7211 */ /* 0x000fe400078fdaff */
[----:B------:R-:W-:Y:S01]  /*1b00*/  SHF.R.U32.HI R61, RZ, 0x1f, R34 ;  /* 0x0000001fff3d7819 */ /* 0x000fe20000011622 */
[----:B------:R-:W-:Y:S01]  /*1b10*/  IMAD.HI R218, R32, 0x38e38e39, RZ ;  /* 0x38e38e3920da7827 */ /* 0x000fe200078e02ff */
[C---:B------:R-:W-:Y:S02]  /*1b20*/  IADD3 R153, R0.reuse, 0x10c, RZ ;  /* 0x0000010c00997810 */ /* 0x040fe40007ffe0ff */
[----:B------:R-:W-:Y:S01]  /*1b30*/  IADD3 R150, R0, 0x5b, RZ ;  /* 0x0000005b00967810 */ /* 0x000fe20007ffe0ff */
[----:B------:R-:W-:Y:S01]  /*1b40*/  IMAD.HI R32, R32, 0x4b542805, RZ ;  /* 0x4b54280520207827 */ /* 0x000fe200078e02ff */
[----:B------:R-:W-:-:S02]  /*1b50*/  SHF.R.U32.HI R63, RZ, 0x1f, R100 ;  /* 0x0000001fff3f7819 */ /* 0x000fc40000011664 */
[----:B------:R-:W-:Y:S01]  /*1b60*/  LEA.HI.SX32 R24, R34, R61, 0x1b ;  /* 0x0000003d22187211 */ /* 0x000fe200078fdaff */
[----:B------:R-:W-:Y:S01]  /*1b70*/  IMAD.HI R96, R153, 0x4b542805, RZ ;  /* 0x4b54280599607827 */ /* 0x000fe200078e02ff */
[----:B------:R-:W-:Y:S02]  /*1b80*/  SHF.R.U32.HI R34, RZ, 0x1f, R217 ;  /* 0x0000001fff227819 */ /* 0x000fe400000116d9 */
[----:B------:R-:W-:Y:S01]  /*1b90*/  LEA.HI.SX32 R100, R100, R63, 0x1b ;  /* 0x0000003f64647211 */ /* 0x000fe200078fdaff */
[----:B------:R-:W-:Y:S01]  /*1ba0*/  IMAD.HI R151, R150, 0x4b542805, RZ ;  /* 0x4b54280596977827 */ /* 0x000fe200078e02ff */
[----:B------:R-:W-:Y:S02]  /*1bb0*/  SHF.R.U32.HI R5, RZ, 0x1f, R28 ;  /* 0x0000001fff057819 */ /* 0x000fe4000001161c */
[----:B------:R-:W-:Y:S01]  /*1bc0*/  SHF.R.U32.HI R14, RZ, 0x1f, R149 ;  /* 0x0000001fff0e7819 */ /* 0x000fe20000011695 */
[----:B------:R-:W-:Y:S01]  /*1bd0*/  IMAD R12, R100, -0x90, R12 ;  /* 0xffffff70640c7824 */ /* 0x000fe200078e020c */
        /* <DEDUP_REMOVED lines=8> */
[----:B------:R-:W-:-:S02]  /*1c60*/  LEA.HI.SX32 R149, R149, R14, 0x19 ;  /* 0x0000000e95957211 */ /* 0x000fc400078fcaff */
[----:B------:R-:W-:Y:S01]  /*1c70*/  IADD3 R34, R0, 0xee0, RZ ;  /* 0x00000ee000227810 */ /* 0x000fe20007ffe0ff */
[----:B------:R-:W-:Y:S01]  /*1c80*/  IMAD.HI R60, R60, 0x38e38e39, RZ ;  /* 0x38e38e393c3c7827 */ /* 0x000fe200078e02ff */
[----:B------:R-:W-:Y:S02]  /*1c90*/  SHF.R.U32.HI R5, RZ, 0x1f, R96 ;  /* 0x0000001fff057819 */ /* 0x000fe40000011660 */
[----:B------:R-:W-:Y:S01]  /*1ca0*/  LEA.HI.SX32 R28, R36, R63, 0x1b ;  /* 0x0000003f241c7211 */ /* 0x000fe200078fdaff */
[C---:B------:R-:W-:Y:S01]  /*1cb0*/  IMAD.HI R213, R34.reuse, 0x38e38e39, RZ ;  /* 0x38e38e3922d57827 */ /* 0x040fe200078e02ff */
[----:B------:R-:W-:Y:S02]  /*1cc0*/  SHF.R.U32.HI R14, RZ, 0x1f, R151 ;  /* 0x0000001fff0e7819 */ /* 0x000fe40000011697 */
[----:B------:R-:W-:Y:S01]  /*1cd0*/  SHF.R.U32.HI R63, RZ, 0x1f, R32 ;  /* 0x0000001fff3f7819 */ /* 0x000fe20000011620 */
[----:B------:R-:W-:Y:S01]  /*1ce0*/  IMAD.HI R34, R34, 0x4b542805, RZ ;  /* 0x4b54280522227827 */ /* 0x000fe200078e02ff */
[----:B------:R-:W-:-:S02]  /*1cf0*/  LEA.HI.SX32 R96, R96, R5, 0x19 ;  /* 0x0000000560607211 */ /* 0x000fc400078fcaff */
[----:B------:R-:W-:Y:S01]  /*1d00*/  LEA.HI.SX32 R151, R151, R14, 0x19 ;  /* 0x0000000e97977211 */ /* 0x000fe200078fcaff */
[----:B------:R-:W-:Y:S01]  /*1d10*/  IMAD R149, R149, -0x1b3, R148 ;  /* 0xfffffe4d95957824 */ /* 0x000fe200078e0294 */
[----:B------:R-:W-:Y:S01]  /*1d20*/  IADD3 R5, R0, 0x1570, RZ ;  /* 0x0000157000057810 */ /* 0x000fe20007ffe0ff */
[----:B------:R-:W-:Y:S01]  /*1d30*/  IMAD R153, R96, -0x1b3, R153 ;  /* 0xfffffe4d60997824 */ /* 0x000fe200078e0299 */
[----:B------:R-:W-:Y:S01]  /*1d40*/  LEA.HI.SX32 R63, R32, R63, 0x19 ;  /* 0x0000003f203f7211 */ /* 0x000fe200078fcaff */
[----:B------:R-:W-:Y:S01]  /*1d50*/  IMAD R151, R151, -0x1b3, R150 ;  /* 0xfffffe4d97977824 */ /* 0x000fe200078e0296 */
[C---:B------:R-:W-:Y:S01]  /*1d60*/  IADD3 R88, R0.reuse, 0x30, RZ ;  /* 0x0000003000587810 */ /* 0x040fe20007ffe0ff */
[----:B------:R-:W-:Y:S01]  /*1d70*/  IMAD.HI R83, R5, 0x4b542805, RZ ;  /* 0x4b54280505537827 */ /* 0x000fe200078e02ff */
[----:B------:R-:W-:Y:S01]  /*1d80*/  IADD3 R14, R0, 0x40, RZ ;  /* 0x00000040000e7810 */ /* 0x000fe20007ffe0ff */
[----:B------:R-:W-:Y:S01]  /*1d90*/  HFMA2.MMA R148, -RZ, RZ, 0, 0 ;  /* 0x00000000ff947435 */ /* 0x000fe200000001ff */
[----:B------:R-:W-:Y:S01]  /*1da0*/  SHF.R.U32.HI R32, RZ, 0x1f, R77 ;  /* 0x0000001fff207819 */ /* 0x000fe2000001164d */
[----:B------:R-:W-:Y:S01]  /*1db0*/  IMAD.HI R102, R88, 0x38e38e39, RZ ;  /* 0x38e38e3958667827 */ /* 0x000fe200078e02ff */
[----:B------:R-:W-:-:S02]  /*1dc0*/  IADD3 R36, R0, 0x1420, RZ ;  /* 0x0000142000247810 */ /* 0x000fc40007ffe0ff */
[----:B------:R-:W-:Y:S01]  /*1dd0*/  LEA.HI.SX32 R77, R77, R32, 0x19 ;  /* 0x000000204d4d7211 */ /* 0x000fe200078fcaff */
[----:B------:R-:W-:Y:S01]  /*1de0*/  IMAD.HI R98, R14, 0x38e38e39, RZ ;  /* 0x38e38e390e627827 */ /* 0x000fe200078e02ff */
[----:B------:R-:W-:Y:S02]  /*1df0*/  SHF.R.U32.HI R5, RZ, 0x1f, R34 ;  /* 0x0000001fff057819 */ /* 0x000fe40000011622 */
[----:B------:R-:W-:Y:S01]  /*1e00*/  IADD3 R32, R0, 0x1ab0, RZ ;  /* 0x00001ab000207810 */ /* 0x000fe20007ffe0ff */
[----:B------:R-:W-:Y:S01]  /*1e10*/  IMAD.HI R36, R36, 0x4b542805, RZ ;  /* 0x4b54280524247827 */ /* 0x000fe200078e02ff */
[----:B------:R-:W-:Y:S02]  /*1e20*/  IADD3 R158, R0, 0x8a, RZ ;  /* 0x0000008a009e7810 */ /* 0x000fe40007ffe0ff */
[----:B------:R-:W-:Y:S01]  /*1e30*/  LEA.HI.SX32 R74, R34, R5, 0x19 ;  /* 0x00000005224a7211 */ /* 0x000fe200078fcaff */
[----:B------:R-:W-:Y:S01]  /*1e40*/  IMAD.HI R32, R32, 0x4b542805, RZ ;  /* 0x4b54280520207827 */ /* 0x000fe200078e02ff */
[----:B------:R-:W-:-:S02]  /*1e50*/  SHF.R.U32.HI R61, RZ, 0x1f, R102 ;  /* 0x0000001fff3d7819 */ /* 0x000fc40000011666 */
[----:B------:R-:W-:Y:S01]  /*1e60*/  SHF.R.U32.HI R69, RZ, 0x1f, R98 ;  /* 0x0000001fff457819 */ /* 0x000fe20000011662 */
[----:B------:R-:W-:Y:S01]  /*1e70*/  IMAD.HI R159, R158, 0x4b542805, RZ ;  /* 0x4b5428059e9f7827 */ /* 0x000fe200078e02ff */
[C---:B------:R-:W-:Y:S02]  /*1e80*/  IADD3 R5, R0.reuse, 0xd90, RZ ;  /* 0x00000d9000057810 */ /* 0x040fe40007ffe0ff */
[----:B------:R-:W-:Y:S01]  /*1e90*/  IADD3 R156, R0, 0x15d, RZ ;  /* 0x0000015d009c7810 */ /* 0x000fe20007ffe0ff */
[----:B------:R-:W-:Y:S01]  /*1ea0*/  IMAD.HI R132, R133, -0x77777777, R132 ;  /* 0x8888888985847827 */ /* 0x000fe200078e0284 */
[----:B------:R-:W-:Y:S02]  /*1eb0*/  SHF.R.U32.HI R235, RZ, 0x1f, R36 ;  /* 0x0000001fffeb7819 */ /* 0x000fe40000011624 */
[----:B------:R-:W-:Y:S01]  /*1ec0*/  LEA.HI.SX32 R102, R102, R61, 0x1b ;  /* 0x0000003d66667211 */ /* 0x000fe200078fdaff */
[----:B------:R-:W-:Y:S01]  /*1ed0*/  IMAD.HI R236, R5, 0x4b542805, RZ ;  /* 0x4b54280505ec7827 */ /* 0x000fe200078e02ff */
[----:B------:R-:W-:-:S02]  /*1ee0*/  LEA.HI.SX32 R98, R98, R69, 0x1b ;  /* 0x0000004562627211 */ /* 0x000fc400078fdaff */
[----:B------:R-:W-:Y:S01]  /*1ef0*/  LEA.HI.SX32 R235, R36, R235, 0x19 ;  /* 0x000000eb24eb7211 */ /* 0x000fe200078fcaff */
[----:B------:R-:W-:Y:S01]  /*1f00*/  IMAD.HI R157, R156, 0x4b542805, RZ ;  /* 0x4b5428059c9d7827 */ /* 0x000fe200078e02ff */
[----:B------:R-:W-:Y:S02]  /*1f10*/  SHF.R.U32.HI R61, RZ, 0x1f, R214 ;  /* 0x0000001fff3d7819 */ /* 0x000fe400000116d6 */
[----:B------:R-:W-:Y:S01]  /*1f20*/  SHF.R.U32.HI R69, RZ, 0x1f, R32 ;  /* 0x0000001fff457819 */ /* 0x000fe20000011620 */
[----:B------:R-:W-:Y:S01]  /*1f30*/  IMAD R14, R98, -0x90, R14 ;  /* 0xffffff70620e7824 */ /* 0x000fe200078e020e */
[----:B------:R-:W-:Y:S01]  /*1f40*/  SHF.R.U32.HI R36, RZ, 0x1f, R159 ;  /* 0x0000001fff247819 */ /* 0x000fe2000001169f */
[----:B------:R-:W-:Y:S01]  /*1f50*/  IMAD R88, R102, -0x90, R88 ;  /* 0xffffff7066587824 */ /* 0x000fe200078e0258 */
[C---:B------:R-:W-:Y:S01]  /*1f60*/  IADD3 R160, R0.reuse, 0x16a, RZ ;  /* 0x0000016a00a07810 */ /* 0x040fe20007ffe0ff */
[----:B------:R-:W-:Y:S01]  /*1f70*/  IMAD R113, R113, -0x1b3, R112 ;  /* 0xfffffe4d71717824 */ /* 0x000fe200078e0270 */
[----:B------:R-:W-:Y:S01]  /*1f80*/  IADD3 R167, R0, 0x4e, RZ ;  /* 0x0000004e00a77810 */ /* 0x000fe20007ffe0ff */
[----:B------:R-:W-:Y:S01]  /*1f90*/  IMAD R121, R121, -0x1b3, R120 ;  /* 0xfffffe4d79797824 */ /* 0x000fe200078e0278 */
[----:B------:R-:W-:Y:S01]  /*1fa0*/  LEA.HI.SX32 R214, R214, R61, 0x1b ;  /* 0x0000003dd6d67211 */ /* 0x000fe200078fdaff */
[----:B------:R-:W-:Y:S01]  /*1fb0*/  IMAD.HI R161, R160, 0x4b542805, RZ ;  /* 0x4b542805a0a17827 */ /* 0x000fe200078e02ff */
[----:B------:R-:W-:Y:S01]  /*1fc0*/  LEA.HI.SX32 R234, R32, R69, 0x19 ;  /* 0x0000004520ea7211 */ /* 0x000fe200078fcaff */
[----:B------:R-:W-:Y:S01]  /*1fd0*/  HFMA2.MMA R112, -RZ, RZ, 0, 0 ;  /* 0x00000000ff707435 */ /* 0x000fe200000001ff */
[----:B------:R-:W-:Y:S01]  /*1fe0*/  LEA.HI.SX32 R159, R159, R36, 0x19 ;  /* 0x000000249f9f7211 */ /* 0x000fe200078fcaff */
[----:B------:R-:W-:Y:S01]  /*1ff0*/  IMAD.HI R166, R167, 0x4b542805, RZ ;  /* 0x4b542805a7a67827 */ /* 0x000fe200078e02ff */
[----:B------:R-:W-:Y:S01]  /*2000*/  IADD3 R154, R0, 0x133, RZ ;  /* 0x00000133009a7810 */ /* 0x000fe20007ffe0ff */
[----:B------:R-:W-:Y:S01]  /*2010*/  HFMA2.MMA R120, -RZ, RZ, 0, 0 ;  /* 0x00000000ff787435 */ /* 0x000fe200000001ff */
[----:B------:R-:W-:Y:S01]  /*2020*/  SHF.R.U32.HI R61, RZ, 0x1f, R236 ;  /* 0x0000001fff3d7819 */ /* 0x000fe200000116ec */
[----:B------:R-:W-:Y:S01]  /*2030*/  IMAD R159, R159, -0x1b3, R158 ;  /* 0xfffffe4d9f9f7824 */ /* 0x000fe200078e029e */
[----:B------:R-:W-:Y:S01]  /*2040*/  SHF.R.U32.HI R32, RZ, 0x1f, R157 ;  /* 0x0000001fff207819 */ /* 0x000fe2000001169d */
[----:B------:R-:W-:Y:S01]  /*2050*/  IMAD.HI R155, R154, 0x4b542805, RZ ;  /* 0x4b5428059a9b7827 */ /* 0x000fe200078e02ff */
[----:B------:R-:W-:-:S02]  /*2060*/  IADD3 R90, R0, 0x5b0, RZ ;  /* 0x000005b0005a7810 */ /* 0x000fc40007ffe0ff */
[----:B------:R-:W-:Y:S01]  /*2070*/  IADD3 R36, R0, 0xa80, RZ ;  /* 0x00000a8000247810 */ /* 0x000fe20007ffe0ff */
[----:B------:R-:W-:Y:S01]  /*2080*/  IMAD.HI R148, R149, -0x77777777, R148 ;  /* 0x8888888995947827 */ /* 0x000fe200078e0294 */
[----:B------:R-:W-:Y:S02]  /*2090*/  LEA.HI.SX32 R236, R236, R61, 0x19 ;  /* 0x0000003decec7211 */ /* 0x000fe400078fcaff */
[----:B------:R-:W-:Y:S01]  /*20a0*/  LEA.HI.SX32 R157, R157, R32, 0x19 ;  /* 0x000000209d9d7211 */ /* 0x000fe200078fcaff */
[----:B------:R-:W-:Y:S01]  /*20b0*/  IMAD.HI R61, R90, 0x4b542805, RZ ;  /* 0x4b5428055a3d7827 */ /* 0x000fe200078e02ff */
[----:B------:R-:W-:Y:S02]  /*20c0*/  SHF.R.U32.HI R32, RZ, 0x1f, R161 ;  /* 0x0000001fff207819 */ /* 0x000fe400000116a1 */
[----:B------:R-:W-:Y:S01]  /*20d0*/  SHF.R.U32.HI R69, RZ, 0x1f, R166 ;  /* 0x0000001fff457819 */ /* 0x000fe200000116a6 */
[----:B------:R-:W-:Y:S01]  /*20e0*/  IMAD.HI R64, R36, 0x4b542805, RZ ;  /* 0x4b54280524407827 */ /* 0x000fe200078e02ff */
[----:B------:R-:W-:-:S02]  /*20f0*/  LEA.HI.SX32 R161, R161, R32, 0x19 ;  /* 0x00000020a1a17211 */ /* 0x000fc400078fcaff */
[----:B------:R-:W-:Y:S01]  /*2100*/  LEA.HI.SX32 R166, R166, R69, 0x19 ;  /* 0x00000045a6a67211 */ /* 0x000fe200078fcaff */
[----:B------:R-:W-:Y:S01]  /*2110*/  IMAD.HI R36, R36, 0x38e38e39, RZ ;  /* 0x38e38e3924247827 */ /* 0x000fe200078e02ff */
[----:B------:R-:W-:Y:S02]  /*2120*/  SHF.R.U32.HI R34, RZ, 0x1f, R155 ;  /* 0x0000001fff227819 */ /* 0x000fe4000001169b */
[----:B------:R-:W-:Y:S01]  /*2130*/  SHF.R.U32.HI R32, RZ, 0x1f, R61 ;  /* 0x0000001fff207819 */ /* 0x000fe2000001163d */
[----:B------:R-:W-:Y:S01]  /*2140*/  IMAD.HI R188, R90, 0x38e38e39, RZ ;  /* 0x38e38e395abc7827 */ /* 0x000fe200078e02ff */
[----:B------:R-:W-:Y:S02]  /*2150*/  IADD3 R69, R0, 0x690, RZ ;  /* 0x0000069000457810 */ /* 0x000fe40007ffe0ff */
[----:B------:R-:W-:Y:S01]  /*2160*/  SHF.R.U32.HI R169, RZ, 0x1f, R64 ;  /* 0x0000001fffa97819 */ /* 0x000fe20000011640 */
[----:B------:R-:W-:Y:S01]  /*2170*/  IMAD R167, R166, -0x1b3, R167 ;  /* 0xfffffe4da6a77824 */ /* 0x000fe200078e02a7 */
[----:B------:R-:W-:Y:S01]  /*2180*/  LEA.HI.SX32 R155, R155, R34, 0x19 ;  /* 0x000000229b9b7211 */ /* 0x000fe200078fcaff */
[----:B------:R-:W-:Y:S01]  /*2190*/  HFMA2.MMA R166, -RZ, RZ, 0, 0 ;  /* 0x00000000ffa67435 */ /* 0x000fe200000001ff */
[----:B------:R-:W-:Y:S01]  /*21a0*/  LEA.HI.SX32 R61, R61, R32, 0x19 ;  /* 0x000000203d3d7211 */ /* 0x000fe200078fcaff */
[----:B------:R-:W-:Y:S01]  /*21b0*/  IMAD.HI R32, R69, 0x38e38e39, RZ ;  /* 0x38e38e3945207827 */ /* 0x000fe200078e02ff */
[----:B------:R-:W-:-:S02]  /*21c0*/  LEA.HI.SX32 R64, R64, R169, 0x19 ;  /* 0x000000a940407211 */ /* 0x000fc400078fcaff */
[----:B------:R-:W-:Y:S01]  /*21d0*/  IADD3 R34, R0, 0x3f0, RZ ;  /* 0x000003f000227810 */ /* 0x000fe20007ffe0ff */
[----:B------:R-:W-:Y:S01]  /*21e0*/  IMAD.HI R69, R69, 0x4b542805, RZ ;  /* 0x4b54280545457827 */ /* 0x000fe200078e02ff */
[----:B------:R-:W-:Y:S02]  /*21f0*/  SHF.R.U32.HI R30, RZ, 0x1f, R11 ;  /* 0x0000001fff1e7819 */ /* 0x000fe4000001160b */
[----:B------:R-:W-:Y:S01]  /*2200*/  SHF.R.U32.HI R171, RZ, 0x1f, R36 ;  /* 0x0000001fffab7819 */ /* 0x000fe20000011624 */
[----:B------:R-:W-:Y:S01]  /*2210*/  IMAD.HI R34, R34, 0x4b542805, RZ ;  /* 0x4b54280522227827 */ /* 0x000fe200078e02ff */
[----:B------:R-:W-:Y:S02]  /*2220*/  SHF.R.U32.HI R173, RZ, 0x1f, R208 ;  /* 0x0000001fffad7819 */ /* 0x000fe400000116d0 */
[----:B------:R-:W-:Y:S01]  /*2230*/  IADD3 R169, R0, 0x184, RZ ;  /* 0x0000018400a97810 */ /* 0x000fe20007ffe0ff */
[----:B------:R-:W-:Y:S01]  /*2240*/  IMAD R157, R157, -0x1b3, R156 ;  /* 0xfffffe4d9d9d7824 */ /* 0x000fe200078e029c */
[----:B------:R-:W-:Y:S01]  /*2250*/  LEA.HI.SX32 R30, R11, R30, 0x1b ;  /* 0x0000001e0b1e7211 */ /* 0x000fe200078fdaff */
[----:B------:R-:W-:Y:S01]  /*2260*/  HFMA2.MMA R156, -RZ, RZ, 0, 0 ;  /* 0x00000000ff9c7435 */ /* 0x000fe200000001ff */
[----:B------:R-:W-:Y:S01]  /*2270*/  LEA.HI.SX32 R210, R36, R171, 0x1b ;  /* 0x000000ab24d27211 */ /* 0x000fe200078fdaff */
[----:B------:R-:W-:Y:S01]  /*2280*/  IMAD.HI R168, R169, 0x4b542805, RZ ;  /* 0x4b542805a9a87827 */ /* 0x000fe200078e02ff */
[----:B------:R-:W-:-:S02]  /*2290*/  LEA.HI.SX32 R208, R208, R173, 0x1b ;  /* 0x000000add0d07211 */ /* 0x000fc400078fdaff */
[----:B------:R-:W-:Y:S01]  /*22a0*/  SHF.R.U32.HI R71, RZ, 0x1f, R218 ;  /* 0x0000001fff477819 */ /* 0x000fe200000116da */
[----:B------:R-:W-:Y:S01]  /*22b0*/  IMAD R161, R161, -0x1b3, R160 ;  /* 0xfffffe4da1a17824 */ /* 0x000fe200078e02a0 */
[C---:B------:R-:W-:Y:S01]  /*22c0*/  IADD3 R162, R0.reuse, 0x97, RZ ;  /* 0x0000009700a27810 */ /* 0x040fe20007ffe0ff */
[----:B------:R-:W-:Y:S01]  /*22d0*/  HFMA2.MMA R160, -RZ, RZ, 0, 0 ;  /* 0x00000000ffa07435 */ /* 0x000fe200000001ff */
[----:B------:R-:W-:Y:S01]  /*22e0*/  SHF.R.U32.HI R11, RZ, 0x1f, R32 ;  /* 0x0000001fff0b7819 */ /* 0x000fe20000011620 */
[----:B------:R-:W-:Y:S01]  /*22f0*/  IMAD.HI R156, R157, -0x77777777, R156 ;  /* 0x888888899d9c7827 */ /* 0x000fe200078e029c */
[C---:B------:R-:W-:Y:S02]  /*2300*/  IADD3 R171, R0.reuse, 0x191, RZ ;  /* 0x0000019100ab7810 */ /* 0x040fe40007ffe0ff */
[----:B------:R-:W-:Y:S01]  /*2310*/  IADD3 R173, R0, 0x19e, RZ ;  /* 0x0000019e00ad7810 */ /* 0x000fe20007ffe0ff */
[----:B------:R-:W-:Y:S01]  /*2320*/  IMAD.HI R163, R162, 0x4b542805, RZ ;  /* 0x4b542805a2a37827 */ /* 0x000fe200078e02ff */
[----:B------:R-:W-:-:S02]  /*2330*/  LEA.HI.SX32 R218, R218, R71, 0x1b ;  /* 0x00000047dada7211 */ /* 0x000fc400078fdaff */
[----:B------:R-:W-:Y:S01]  /*2340*/  LEA.HI.SX32 R32, R32, R11, 0x1b ;  /* 0x0000000b20207211 */ /* 0x000fe200078fdaff */
[----:B------:R-:W-:Y:S01]  /*2350*/  IMAD.HI R170, R171, 0x4b542805, RZ ;  /* 0x4b542805abaa7827 */ /* 0x000fe200078e02ff */
[----:B------:R-:W-:Y:S02]  /*2360*/  SHF.R.U32.HI R71, RZ, 0x1f, R34 ;  /* 0x0000001fff477819 */ /* 0x000fe40000011622 */
[C---:B------:R-:W-:Y:S01]  /*2370*/  IADD3 R175, R0.reuse, 0x12, RZ ;  /* 0x0000001200af7810 */ /* 0x040fe20007ffe0ff */
        /* <DEDUP_REMOVED lines=12> */
[----:B------:R-:W-:Y:S01]  /*2440*/  SHF.R.U32.HI R38, RZ, 0x1f, R213 ;  /* 0x0000001fff267819 */ /* 0x000fe200000116d5 */
[----:B------:R-:W-:Y:S01]  /*2450*/  IMAD R137, R137, -0x1b3, R136 ;  /* 0xfffffe4d89897824 */ /* 0x000fe200078e0288 */
[----:B------:R-:W-:Y:S01]  /*2460*/  LEA.HI.SX32 R163, R163, R34, 0x19 ;  /* 0x00000022a3a37211 */ /* 0x000fe200078fcaff */
[----:B------:R-:W-:Y:S01]  /*2470*/  IMAD.HI R34, R152, 0x38e38e39, RZ ;  /* 0x38e38e3998227827 */ /* 0x000fe200078e02ff */
[----:B------:R-:W-:Y:S01]  /*2480*/  LEA.HI.SX32 R170, R170, R11, 0x19 ;  /* 0x0000000baaaa7211 */ /* 0x000fe200078fcaff */
[----:B------:R-:W-:Y:S01]  /*2490*/  HFMA2.MMA R136, -RZ, RZ, 0, 0 ;  /* 0x00000000ff887435 */ /* 0x000fe200000001ff */
[----:B------:R-:W-:Y:S01]  /*24a0*/  LEA.HI.SX32 R172, R172, R177, 0x19 ;  /* 0x000000b1acac7211 */ /* 0x000fe200078fcaff */
[----:B------:R-:W-:Y:S01]  /*24b0*/  IMAD R115, R115, -0x1b3, R114 ;  /* 0xfffffe4d73737824 */ /* 0x000fe200078e0272 */
[----:B------:R-:W-:Y:S01]  /*24c0*/  SHF.R.U32.HI R177, RZ, 0x1f, R174 ;  /* 0x0000001fffb17819 */ /* 0x000fe200000116ae */
[----:B------:R-:W-:Y:S01]  /*24d0*/  IMAD R171, R170, -0x1b3, R171 ;  /* 0xfffffe4daaab7824 */ /* 0x000fe200078e02ab */
[----:B------:R-:W-:Y:S01]  /*24e0*/  SHF.R.U32.HI R11, RZ, 0x1f, R66 ;  /* 0x0000001fff0b7819 */ /* 0x000fe20000011642 */
[----:B------:R-:W-:Y:S01]  /*24f0*/  HFMA2.MMA R170, -RZ, RZ, 0, 0 ;  /* 0x00000000ffaa7435 */ /* 0x000fe200000001ff */
[----:B------:R-:W-:Y:S01]  /*2500*/  LEA.HI.SX32 R213, R213, R38, 0x1b ;  /* 0x00000026d5d57211 */ /* 0x000fe200078fdaff */
[----:B------:R-:W-:Y:S01]  /*2510*/  IMAD R173, R172, -0x1b3, R173 ;  /* 0xfffffe4dacad7824 */ /* 0x000fe200078e02ad */
[----:B------:R-:W-:Y:S01]  /*2520*/  SHF.R.U32.HI R38, RZ, 0x1f, R83 ;  /* 0x0000001fff267819 */ /* 0x000fe20000011653 */
[----:B------:R-:W-:Y:S01]  /*2530*/  IMAD R127, R127, -0x1b3, R126 ;  /* 0xfffffe4d7f7f7824 */ /* 0x000fe200078e027e */
[----:B------:R-:W-:Y:S01]  /*2540*/  LEA.HI.SX32 R174, R174, R177, 0x19 ;  /* 0x000000b1aeae7211 */ /* 0x000fe200078fcaff */
[----:B------:R-:W-:Y:S01]  /*2550*/  IMAD R129, R129, -0x1b3, R128 ;  /* 0xfffffe4d81817824 */ /* 0x000fe200078e0280 */
[----:B------:R-:W-:Y:S01]  /*2560*/  LEA.HI.SX32 R66, R66, R11, 0x19 ;  /* 0x0000000b42427211 */ /* 0x000fe200078fcaff */
[----:B------:R-:W-:Y:S01]  /*2570*/  HFMA2.MMA R128, -RZ, RZ, 0, 0 ;  /* 0x00000000ff807435 */ /* 0x000fe200000001ff */
[----:B------:R-:W-:Y:S01]  /*2580*/  SHF.R.U32.HI R185, RZ, 0x1f, R34 ;  /* 0x0000001fffb97819 */ /* 0x000fe20000011622 */
[----:B------:R-:W-:Y:S01]  /*2590*/  IMAD R163, R163, -0x1b3, R162 ;  /* 0xfffffe4da3a37824 */ /* 0x000fe200078e02a2 */
[----:B------:R-:W-:Y:S01]  /*25a0*/  SHF.R.U32.HI R11, RZ, 0x1f, R10 ;  /* 0x0000001fff0b7819 */ /* 0x000fe2000001160a */
[----:B------:R-:W-:Y:S01]  /*25b0*/  IMAD.HI R170, R171, -0x77777777, R170 ;  /* 0x88888889abaa7827 */ /* 0x000fe200078e02aa */
[----:B------:R-:W-:-:S02]  /*25c0*/  IADD3 R177, R0, 0x1ab, RZ ;  /* 0x000001ab00b17810 */ /* 0x000fc40007ffe0ff */
[----:B------:R-:W-:Y:S01]  /*25d0*/  LEA.HI.SX32 R83, R83, R38, 0x19 ;  /* 0x0000002653537211 */ /* 0x000fe200078fcaff */
[----:B------:R-:W-:Y:S01]  /*25e0*/  IMAD.HI R38, R36, 0x38e38e39, RZ ;  /* 0x38e38e3924267827 */ /* 0x000fe200078e02ff */
[----:B------:R-:W-:Y:S02]  /*25f0*/  LEA.HI.SX32 R34, R34, R185, 0x1b ;  /* 0x000000b922227211 */ /* 0x000fe400078fdaff */
[----:B------:R-:W-:Y:S01]  /*2600*/  IADD3 R239, R0, 0xd20, RZ ;  /* 0x00000d2000ef7810 */ /* 0x000fe20007ffe0ff */
[----:B------:R-:W-:Y:S01]  /*2610*/  IMAD.HI R176, R177, 0x4b542805, RZ ;  /* 0x4b542805b1b07827 */ /* 0x000fe200078e02ff */
[----:B------:R-:W-:Y:S02]  /*2620*/  LEA.HI.SX32 R204, R10, R11, 0x1b ;  /* 0x0000000b0acc7211 */ /* 0x000fe400078fdaff */
[----:B------:R-:W-:Y:S01]  /*2630*/  SHF.R.U32.HI R11, RZ, 0x1f, R4 ;  /* 0x0000001fff0b7819 */ /* 0x000fe20000011604 */
[----:B------:R-:W-:Y:S01]  /*2640*/  IMAD.HI R202, R239, 0x38e38e39, RZ ;  /* 0x38e38e39efca7827 */ /* 0x000fe200078e02ff */
[----:B------:R-:W-:-:S02]  /*2650*/  IADD3 R185, R0, 0x148, RZ ;  /* 0x0000014800b97810 */ /* 0x000fc40007ffe0ff */
[----:B------:R-:W-:Y:S01]  /*2660*/  SHF.R.U32.HI R187, RZ, 0x1f, R38 ;  /* 0x0000001fffbb7819 */ /* 0x000fe20000011626 */
[----:B------:R-:W-:Y:S01]  /*2670*/  IMAD.HI R10, R5, 0x38e38e39, RZ ;  /* 0x38e38e39050a7827 */ /* 0x000fe200078e02ff */
[----:B------:R-:W-:Y:S02]  /*2680*/  LEA.HI.SX32 R36, R4, R11, 0x1b ;  /* 0x0000000b04247211 */ /* 0x000fe400078fdaff */
[----:B------:R-:W-:Y:S01]  /*2690*/  SHF.R.U32.HI R11, RZ, 0x1f, R176 ;  /* 0x0000001fff0b7819 */ /* 0x000fe200000116b0 */
[----:B------:R-:W-:Y:S01]  /*26a0*/  IMAD.HI R178, R185, 0x4b542805, RZ ;  /* 0x4b542805b9b27827 */ /* 0x000fe200078e02ff */
[----:B------:R-:W-:Y:S02]  /*26b0*/  LEA.HI.SX32 R38, R38, R187, 0x1b ;  /* 0x000000bb26267211 */ /* 0x000fe400078fdaff */
[----:B------:R-:W-:Y:S01]  /*26c0*/  SHF.R.U32.HI R187, RZ, 0x1f, R202 ;  /* 0x0000001fffbb7819 */ /* 0x000fe200000116ca */
[----:B------:R-:W-:Y:S01]  /*26d0*/  IMAD.HI R4, R37, 0x4b542805, RZ ;  /* 0x4b54280525047827 */ /* 0x000fe200078e02ff */
[----:B------:R-:W-:-:S02]  /*26e0*/  LEA.HI.SX32 R176, R176, R11, 0x19 ;  /* 0x0000000bb0b07211 */ /* 0x000fc400078fcaff */
[----:B------:R-:W-:Y:S01]  /*26f0*/  SHF.R.U32.HI R11, RZ, 0x1f, R178 ;  /* 0x0000001fff0b7819 */ /* 0x000fe200000116b2 */
[----:B------:R-:W-:Y:S01]  /*2700*/  IMAD.HI R239, R239, 0x4b542805, RZ ;  /* 0x4b542805efef7827 */ /* 0x000fe200078e02ff */
[----:B------:R-:W-:Y:S02]  /*2710*/  LEA.HI.SX32 R202, R202, R187, 0x1b ;  /* 0x000000bbcaca7211 */ /* 0x000fe400078fdaff */
[----:B------:R-:W-:Y:S01]  /*2720*/  SHF.R.U32.HI R187, RZ, 0x1f, R4 ;  /* 0x0000001fffbb7819 */ /* 0x000fe20000011604 */
[----:B------:R-:W-:Y:S01]  /*2730*/  IMAD R139, R139, -0x1b3, R138 ;  /* 0xfffffe4d8b8b7824 */ /* 0x000fe200078e028a */
[----:B------:R-:W-:Y:S01]  /*2740*/  LEA.HI.SX32 R178, R178, R11, 0x19 ;  /* 0x0000000bb2b27211 */ /* 0x000fe200078fcaff */
[----:B------:R-:W-:Y:S01]  /*2750*/  IMAD.HI R160, R161, -0x77777777, R160 ;  /* 0x88888889a1a07827 */ /* 0x000fe200078e02a0 */
[----:B------:R-:W-:Y:S02]  /*2760*/  SHF.R.U32.HI R11, RZ, 0x1f, R188 ;  /* 0x0000001fff0b7819 */ /* 0x000fe400000116bc */
[----:B------:R-:W-:Y:S01]  /*2770*/  SHF.R.U32.HI R3, RZ, 0x1f, R60 ;  /* 0x0000001fff037819 */ /* 0x000fe2000001163c */
[----:B------:R-:W-:Y:S01]  /*2780*/  IMAD R179, R178, -0x1b3, R185 ;  /* 0xfffffe4db2b37824 */ /* 0x000fe200078e02b9 */
[----:B------:R-:W-:Y:S01]  /*2790*/  LEA.HI.SX32 R90, R4, R187, 0x19 ;  /* 0x000000bb045a7211 */ /* 0x000fe200078fcaff */
[----:B------:R-:W-:Y:S01]  /*27a0*/  IMAD.HI R112, R113, -0x77777777, R112 ;  /* 0x8888888971707827 */ /* 0x000fe200078e0270 */
[----:B------:R-:W-:Y:S01]  /*27b0*/  LEA.HI.SX32 R4, R188, R11, 0x1b ;  /* 0x0000000bbc047211 */ /* 0x000fe200078fdaff */
[----:B------:R-:W-:Y:S01]  /*27c0*/  HFMA2.MMA R178, -RZ, RZ, 0, 0 ;  /* 0x00000000ffb27435 */ /* 0x000fe200000001ff */
[----:B------:R-:W-:Y:S01]  /*27d0*/  LEA.HI.SX32 R3, R60, R3, 0x1b ;  /* 0x000000033c037211 */ /* 0x000fe200078fdaff */
[----:B------:R-:W-:Y:S01]  /*27e0*/  IMAD.HI R11, R7, 0x38e38e39, RZ ;  /* 0x38e38e39070b7827 */ /* 0x000fe200078e02ff */
[----:B------:R-:W-:-:S02]  /*27f0*/  SHF.R.U32.HI R187, RZ, 0x1f, R10 ;  /* 0x0000001fffbb7819 */ /* 0x000fc4000001160a */
[----:B------:R-:W-:Y:S01]  /*2800*/  SHF.R.U32.HI R190, RZ, 0x1f, R189 ;  /* 0x0000001fffbe7819 */ /* 0x000fe200000116bd */
[----:B------:R-:W-:Y:S01]  /*2810*/  IMAD.HI R60, R8, 0x38e38e39, RZ ;  /* 0x38e38e39083c7827 */ /* 0x000fe200078e02ff */
[----:B------:R-:W-:Y:S02]  /*2820*/  SHF.R.U32.HI R8, RZ, 0x1f, R9 ;  /* 0x0000001fff087819 */ /* 0x000fe40000011609 */
[----:B------:R-:W-:Y:S01]  /*2830*/  IADD3 R223, R0, 0x1f, RZ ;  /* 0x0000001f00df7810 */ /* 0x000fe20007ffe0ff */
[----:B------:R-:W-:Y:S01]  /*2840*/  IMAD.HI R188, R6, 0x38e38e39, RZ ;  /* 0x38e38e3906bc7827 */ /* 0x000fe200078e02ff */
[----:B------:R-:W-:Y:S02]  /*2850*/  LEA.HI.SX32 R6, R10, R187, 0x1b ;  /* 0x000000bb0a067211 */ /* 0x000fe400078fdaff */
[----:B------:R-:W-:Y:S01]  /*2860*/  SHF.R.U32.HI R10, RZ, 0x1f, R11 ;  /* 0x0000001fff0a7819 */ /* 0x000fe2000001160b */
[----:B------:R-:W-:Y:S01]  /*2870*/  IMAD.HI R184, R223, 0x4b542805, RZ ;  /* 0x4b542805dfb87827 */ /* 0x000fe200078e02ff */
[----:B------:R-:W-:-:S02]  /*2880*/  SHF.R.U32.HI R187, RZ, 0x1f, R60 ;  /* 0x0000001fffbb7819 */ /* 0x000fc4000001163c */
[----:B------:R-:W-:Y:S01]  /*2890*/  LEA.HI.SX32 R8, R9, R8, 0x1b ;  /* 0x0000000809087211 */ /* 0x000fe200078fdaff */
[----:B------:R-:W-:Y:S01]  /*28a0*/  IMAD.HI R120, R121, -0x77777777, R120 ;  /* 0x8888888979787827 */ /* 0x000fe200078e0278 */
[----:B------:R-:W-:Y:S02]  /*28b0*/  LEA.HI.SX32 R9, R11, R10, 0x1b ;  /* 0x0000000a0b097211 */ /* 0x000fe400078fdaff */
[----:B------:R-:W-:Y:S01]  /*28c0*/  LEA.HI.SX32 R10, R60, R187, 0x1b ;  /* 0x000000bb3c0a7211 */ /* 0x000fe200078fdaff */
[----:B------:R-:W-:Y:S01]  /*28d0*/  IMAD R143, R143, -0x1b3, R142 ;  /* 0xfffffe4d8f8f7824 */ /* 0x000fe200078e028e */
[C---:B------:R-:W-:Y:S01]  /*28e0*/  IADD3 R187, R0.reuse, 0x155, RZ ;  /* 0x0000015500bb7810 */ /* 0x040fe20007ffe0ff */
[----:B------:R-:W-:Y:S01]  /*28f0*/  IMAD.HI R136, R137, -0x77777777, R136 ;  /* 0x8888888989887827 */ /* 0x000fe200078e0288 */
[----:B------:R-:W-:Y:S02]  /*2900*/  LEA.HI.SX32 R5, R189, R190, 0x1b ;  /* 0x000000bebd057211 */ /* 0x000fe400078fdaff */
[C---:B------:R-:W-:Y:S01]  /*2910*/  IADD3 R189, R0.reuse, 0x162, RZ ;  /* 0x0000016200bd7810 */ /* 0x040fe20007ffe0ff */
[----:B------:R-:W-:Y:S01]  /*2920*/  IMAD.HI R180, R187, 0x4b542805, RZ ;  /* 0x4b542805bbb47827 */ /* 0x000fe200078e02ff */
[----:B------:R-:W-:-:S02]  /*2930*/  IADD3 R44, R0, 0x17a0, RZ ;  /* 0x000017a0002c7810 */ /* 0x000fc40007ffe0ff */
[C---:B------:R-:W-:Y:S01]  /*2940*/  IADD3 R68, R0.reuse, 0x1960, RZ ;  /* 0x0000196000447810 */ /* 0x040fe20007ffe0ff */
        /* <DEDUP_REMOVED lines=9> */
[----:B------:R-:W-:Y:S01]  /*29e0*/  IMAD.HI R238, R238, 0x4b542805, RZ ;  /* 0x4b542805eeee7827 */ /* 0x000fe200078e02ff */
[----:B------:R-:W-:Y:S02]  /*29f0*/  IADD3 R191, R0, 0x189, RZ ;  /* 0x0000018900bf7810 */ /* 0x000fe40007ffe0ff */
[----:B------:R-:W-:Y:S01]  /*2a00*/  LEA.HI.SX32 R182, R182, R193, 0x19 ;  /* 0x000000c1b6b67211 */ /* 0x000fe200078fcaff */
[----:B------:R-:W-:Y:S01]  /*2a10*/  IMAD R185, R184, -0x1b3, R223 ;  /* 0xfffffe4db8b97824 */ /* 0x000fe200078e02df */
[C---:B------:R-:W-:Y:S01]  /*2a20*/  IADD3 R193, R0.reuse, 0x196, RZ ;  /* 0x0000019600c17810 */ /* 0x040fe20007ffe0ff */
[----:B------:R-:W-:Y:S01]  /*2a30*/  IMAD.HI R190, R191, 0x4b542805, RZ ;  /* 0x4b542805bfbe7827 */ /* 0x000fe200078e02ff */
[----:B------:R-:W-:Y:S01]  /*2a40*/  SHF.R.U32.HI R108, RZ, 0x1f, R44 ;  /* 0x0000001fff6c7819 */ /* 0x000fe2000001162c */
[----:B------:R-:W-:Y:S01]  /*2a50*/  HFMA2.MMA R184, -RZ, RZ, 0, 0 ;  /* 0x00000000ffb87435 */ /* 0x000fe200000001ff */
[----:B------:R-:W-:Y:S01]  /*2a60*/  IADD3 R237, R0, 0x1a40, RZ ;  /* 0x00001a4000ed7810 */ /* 0x000fe20007ffe0ff */
[----:B------:R-:W-:Y:S01]  /*2a70*/  IMAD.HI R192, R193, 0x4b542805, RZ ;  /* 0x4b542805c1c07827 */ /* 0x000fe200078e02ff */
[----:B------:R-:W-:-:S02]  /*2a80*/  SHF.R.U32.HI R110, RZ, 0x1f, R190 ;  /* 0x0000001fff6e7819 */ /* 0x000fc400000116be */
[----:B------:R-:W-:Y:S01]  /*2a90*/  LEA.HI.SX32 R44, R44, R108, 0x19 ;  /* 0x0000006c2c2c7211 */ /* 0x000fe200078fcaff */
[----:B------:R-:W-:Y:S01]  /*2aa0*/  IMAD.HI R237, R237, 0x4b542805, RZ ;  /* 0x4b542805eded7827 */ /* 0x000fe200078e02ff */
[----:B------:R-:W-:Y:S02]  /*2ab0*/  SHF.R.U32.HI R108, RZ, 0x1f, R68 ;  /* 0x0000001fff6c7819 */ /* 0x000fe40000011644 */
[----:B------:R-:W-:Y:S01]  /*2ac0*/  LEA.HI.SX32 R190, R190, R110, 0x19 ;  /* 0x0000006ebebe7211 */ /* 0x000fe200078fcaff */
[----:B------:R-:W-:Y:S01]  /*2ad0*/  IMAD.HI R128, R129, -0x77777777, R128 ;  /* 0x8888888981807827 */ /* 0x000fe200078e0280 */
[----:B------:R-:W-:Y:S02]  /*2ae0*/  SHF.R.U32.HI R110, RZ, 0x1f, R192 ;  /* 0x0000001fff6e7819 */ /* 0x000fe400000116c0 */
[----:B------:R-:W-:Y:S01]  /*2af0*/  LEA.HI.SX32 R68, R68, R108, 0x19 ;  /* 0x0000006c44447211 */ /* 0x000fe200078fcaff */
[----:B------:R-:W-:Y:S01]  /*2b00*/  IMAD R141, R141, -0x1b3, R140 ;  /* 0xfffffe4d8d8d7824 */ /* 0x000fe200078e028c */
[----:B------:R-:W-:Y:S01]  /*2b10*/  SHF.R.U32.HI R108, RZ, 0x1f, R69 ;  /* 0x0000001fff6c7819 */ /* 0x000fe20000011645 */
[----:B------:R-:W-:Y:S01]  /*2b20*/  IMAD R175, R174, -0x1b3, R175 ;  /* 0xfffffe4daeaf7824 */ /* 0x000fe200078e02af */
[----:B------:R-:W-:Y:S01]  /*2b30*/  LEA.HI.SX32 R192, R192, R110, 0x19 ;  /* 0x0000006ec0c07211 */ /* 0x000fe200078fcaff */
[----:B------:R-:W-:Y:S01]  /*2b40*/  IMAD R155, R155, -0x1b3, R154 ;  /* 0xfffffe4d9b9b7824 */ /* 0x000fe200078e029a */
[----:B------:R-:W-:Y:S01]  /*2b50*/  SHF.R.U32.HI R110, RZ, 0x1f, R239 ;  /* 0x0000001fff6e7819 */ /* 0x000fe200000116ef */
[----:B------:R-:W-:Y:S01]  /*2b60*/  HFMA2.MMA R140, -RZ, RZ, 0, 0 ;  /* 0x00000000ff8c7435 */ /* 0x000fe200000001ff */
[----:B------:R-:W-:Y:S01]  /*2b70*/  LEA.HI.SX32 R69, R69, R108, 0x19 ;  /* 0x0000006c45457211 */ /* 0x000fe200078fcaff */
[----:B------:R-:W-:Y:S01]  /*2b80*/  HFMA2.MMA R174, -RZ, RZ, 0, 0 ;  /* 0x00000000ffae7435 */ /* 0x000fe200000001ff */
[----:B------:R-:W-:Y:S01]  /*2b90*/  SHF.R.U32.HI R108, RZ, 0x1f, R238 ;  /* 0x0000001fff6c7819 */ /* 0x000fe200000116ee */
[----:B------:R-:W-:Y:S01]  /*2ba0*/  IMAD R177, R176, -0x1b3, R177 ;  /* 0xfffffe4db0b17824 */ /* 0x000fe200078e02b1 */
[----:B------:R-:W-:Y:S01]  /*2bb0*/  LEA.HI.SX32 R239, R239, R110, 0x19 ;  /* 0x0000006eefef7211 */ /* 0x000fe200078fcaff */
[----:B------:R-:W-:Y:S01]  /*2bc0*/  IMAD R191, R190, -0x1b3, R191 ;  /* 0xfffffe4dbebf7824 */ /* 0x000fe200078e02bf */
[----:B------:R-:W-:Y:S01]  /*2bd0*/  SHF.R.U32.HI R110, RZ, 0x1f, R237 ;  /* 0x0000001fff6e7819 */ /* 0x000fe200000116ed */
[----:B------:R-:W-:Y:S01]  /*2be0*/  IMAD.HI R184, R185, -0x77777777, R184 ;  /* 0x88888889b9b87827 */ /* 0x000fe200078e02b8 */
[----:B------:R-:W-:-:S02]  /*2bf0*/  LEA.HI.SX32 R238, R238, R108, 0x19 ;  /* 0x0000006ceeee7211 */ /* 0x000fc400078fcaff */
[----:B------:R-:W-:Y:S01]  /*2c00*/  SHF.R.U32.HI R108, RZ, 0x1f, R2 ;  /* 0x0000001fff6c7819 */ /* 0x000fe20000011602 */
[----:B------:R-:W-:Y:S01]  /*2c10*/  IMAD.HI R140, R141, -0x77777777, R140 ;  /* 0x888888898d8c7827 */ /* 0x000fe200078e028c */
[----:B------:R-:W-:Y:S02]  /*2c20*/  LEA.HI.SX32 R237, R237, R110, 0x19 ;  /* 0x0000006eeded7211 */ /* 0x000fe400078fcaff */
[----:B------:R-:W-:Y:S01]  /*2c30*/  SHF.R.U32.HI R110, RZ, 0x1f, R42 ;  /* 0x0000001fff6e7819 */ /* 0x000fe2000001162a */
[----:B------:R-:W-:Y:S01]  /*2c40*/  IMAD.HI R174, R175, -0x77777777, R174 ;  /* 0x88888889afae7827 */ /* 0x000fe200078e02ae */
[----:B------:R-:W-:Y:S02]  /*2c50*/  LEA.HI.SX32 R2, R2, R108, 0x1e ;  /* 0x0000006c02027211 */ /* 0x000fe400078ff2ff */
[----:B------:R-:W-:Y:S01]  /*2c60*/  SHF.R.U32.HI R108, RZ, 0x1f, R94 ;  /* 0x0000001fff6c7819 */ /* 0x000fe2000001165e */
[----:B------:R-:W-:Y:S01]  /*2c70*/  IMAD.HI R178, R179, -0x77777777, R178 ;  /* 0x88888889b3b27827 */ /* 0x000fe200078e02b2 */
[----:B------:R-:W-:-:S02]  /*2c80*/  LEA.HI.SX32 R42, R42, R110, 0x1d ;  /* 0x0000006e2a2a7211 */ /* 0x000fc400078feaff */
[----:B------:R-:W-:Y:S01]  /*2c90*/  SHF.R.U32.HI R110, RZ, 0x1f, R203 ;  /* 0x0000001fff6e7819 */ /* 0x000fe200000116cb */
[----:B------:R-:W-:Y:S01]  /*2ca0*/  IMAD R193, R192, -0x1b3, R193 ;  /* 0xfffffe4dc0c17824 */ /* 0x000fe200078e02c1 */
        /* <DEDUP_REMOVED lines=10> */
[----:B-1----:R-:W-:Y:S01]  /*2d50*/  SHF.R.S32.HI R240, RZ, 0x3, R243 ;  /* 0x00000003fff07819 */ /* 0x002fe200000114f3 */
[----:B------:R-:W-:Y:S01]  /*2d60*/  HFMA2.MMA R92, -RZ, RZ, 0, 0 ;  /* 0x00000000ff5c7435 */ /* 0x000fe200000001ff */
[----:B------:R-:W-:Y:S01]  /*2d70*/  IADD3 R60, R0, 0xf50, RZ ;  /* 0x00000f50003c7810 */ /* 0x000fe20007ffe0ff */
[----:B------:R-:W-:Y:S01]  /*2d80*/  IMAD R207, R207, -0xf, R17 ;  /* 0xfffffff1cfcf7824 */ /* 0x000fe200078e0211 */
[----:B------:R-:W-:Y:S01]  /*2d90*/  SHF.R.U32.HI R108, RZ, 0x1f, R206 ;  /* 0x0000001fff6c7819 */ /* 0x000fe200000116ce */
[----:B------:R-:W-:Y:S01]  /*2da0*/  IMAD R100, R240, 0x9000, RZ ;  /* 0x00009000f0647824 */ /* 0x000fe200078e02ff */
[----:B------:R-:W-:Y:S01]  /*2db0*/  LEA.HI.SX32 R205, R205, R110, 0x1d ;  /* 0x0000006ecdcd7211 */ /* 0x000fe200078feaff */
[----:B------:R-:W-:Y:S01]  /*2dc0*/  IMAD.HI R11, R60, 0x38e38e39, RZ ;  /* 0x38e38e393c0b7827 */ /* 0x000fe200078e02ff */
[----:B------:R-:W-:-:S02]  /*2dd0*/  SHF.R.U32.HI R110, RZ, 0x1f, R209 ;  /* 0x0000001fff6e7819 */ /* 0x000fc400000116d1 */
[----:B------:R-:W-:Y:S01]  /*2de0*/  LEA.HI.SX32 R206, R206, R108, 0x1d ;  /* 0x0000006ccece7211 */ /* 0x000fe200078feaff */
[----:B------:R-:W-:Y:S01]  /*2df0*/  IMAD R205, R205, -0xf, R19 ;  /* 0xfffffff1cdcd7824 */ /* 0x000fe200078e0213 */
[----:B------:R-:W-:Y:S01]  /*2e00*/  SHF.R.U32.HI R7, RZ, 0x1f, R188 ;  /* 0x0000001fff077819 */ /* 0x000fe200000116bc */
[----:B------:R-:W-:Y:S01]  /*2e10*/  IMAD R17, R49, -0x1b3, R152 ;  /* 0xfffffe4d31117824 */ /* 0x000fe200078e0298 */
[----:B------:R-:W-:Y:S01]  /*2e20*/  SHF.R.U32.HI R108, RZ, 0x1f, R211 ;  /* 0x0000001fff6c7819 */ /* 0x000fe200000116d3 */
[----:B------:R-:W-:Y:S01]  /*2e30*/  IMAD R206, R206, -0xf, R21 ;  /* 0xfffffff1cece7824 */ /* 0x000fe200078e0215 */
[----:B------:R-:W-:Y:S01]  /*2e40*/  LEA.HI.SX32 R209, R209, R110, 0x1d ;  /* 0x0000006ed1d17211 */ /* 0x000fe200078feaff */
[----:B------:R-:W-:Y:S01]  /*2e50*/  HFMA2.MMA R152, -RZ, RZ, 0, 0 ;  /* 0x00000000ff987435 */ /* 0x000fe200000001ff */
[----:B------:R-:W-:Y:S01]  /*2e60*/  SHF.R.U32.HI R110, RZ, 0x1f, R212 ;  /* 0x0000001fff6e7819 */ /* 0x000fe200000116d4 */
[----:B------:R-:W-:Y:S01]  /*2e70*/  IMAD R15, R90, -0x1b3, R37 ;  /* 0xfffffe4d5a0f7824 */ /* 0x000fe200078e0225 */
[----:B------:R-:W-:Y:S01]  /*2e80*/  SHF.R.U32.HI R98, RZ, 0x1f, R233 ;  /* 0x0000001fff627819 */ /* 0x000fe200000116e9 */
[----:B------:R-:W-:Y:S01]  /*2e90*/  IMAD R209, R209, -0xf, R23 ;  /* 0xfffffff1d1d17824 */ /* 0x000fe200078e0217 */
[----:B------:R-:W-:Y:S01]  /*2ea0*/  LEA.HI.SX32 R7, R188, R7, 0x1b ;  /* 0x00000007bc077211 */ /* 0x000fe200078fdaff */
[----:B------:R-:W-:Y:S01]  /*2eb0*/  IMAD.HI R92, R93, -0x77777777, R92 ;  /* 0x888888895d5c7827 */ /* 0x000fe200078e025c */
[----:B------:R-:W-:-:S02]  /*2ec0*/  LEA.HI.SX32 R211, R211, R108, 0x1d ;  /* 0x0000006cd3d37211 */ /* 0x000fc400078feaff */
[----:B------:R-:W-:Y:S01]  /*2ed0*/  IADD3 R96, R100, R0, RZ ;  /* 0x0000000064607210 */ /* 0x000fe20007ffe0ff */
[----:B------:R-:W-:Y:S01]  /*2ee0*/  IMAD.HI R93, R167, -0x77777777, R166 ;  /* 0x88888889a75d7827 */ /* 0x000fe200078e02a6 */
[----:B------:R-:W-:Y:S02]  /*2ef0*/  SHF.R.U32.HI R188, RZ, 0x1f, R11 ;  /* 0x0000001fffbc7819 */ /* 0x000fe4000001160b */
[----:B------:R-:W-:Y:S01]  /*2f00*/  SHF.R.U32.HI R108, RZ, 0x1f, R215 ;  /* 0x0000001fff6c7819 */ /* 0x000fe200000116d7 */
[----:B------:R-:W-:Y:S01]  /*2f10*/  IMAD R211, R211, -0xf, R25 ;  /* 0xfffffff1d3d37824 */ /* 0x000fe200078e0219 */
[----:B------:R-:W-:Y:S01]  /*2f20*/  LEA.HI.SX32 R212, R212, R110, 0x1d ;  /* 0x0000006ed4d47211 */ /* 0x000fe200078feaff */
[----:B------:R-:W-:Y:S01]  /*2f30*/  IMAD R25, R220, -0x90, R39 ;  /* 0xffffff70dc197824 */ /* 0x000fe200078e0227 */
[----:B------:R-:W-:Y:S01]  /*2f40*/  SHF.R.U32.HI R110, RZ, 0x1f, R216 ;  /* 0x0000001fff6e7819 */ /* 0x000fe200000116d8 */
[----:B------:R-:W-:Y:S01]  /*2f50*/  IMAD.HI R152, R153, -0x77777777, R152 ;  /* 0x8888888999987827 */ /* 0x000fe200078e0298 */
[----:B------:R-:W-:-:S02]  /*2f60*/  LEA.HI.SX32 R233, R233, R98, 0x1d ;  /* 0x00000062e9e97211 */ /* 0x000fc400078feaff */
[----:B------:R-:W-:Y:S01]  /*2f70*/  IADD3 R98, R96, 0x10, RZ ;  /* 0x0000001060627810 */ /* 0x000fe20007ffe0ff */
[----:B------:R-:W-:Y:S01]  /*2f80*/  IMAD R212, R212, -0xf, R27 ;  /* 0xfffffff1d4d47824 */ /* 0x000fe200078e021b */
[----:B------:R-:W-:Y:S01]  /*2f90*/  LEA.HI.SX32 R11, R11, R188, 0x1b ;  /* 0x000000bc0b0b7211 */ /* 0x000fe200078fdaff */
[----:B------:R-:W-:Y:S01]  /*2fa0*/  IMAD.HI R60, R60, 0x4b542805, RZ ;  /* 0x4b5428053c3c7827 */ /* 0x000fe200078e02ff */
[----:B------:R-:W-:Y:S02]  /*2fb0*/  LEA.HI.SX32 R215, R215, R108, 0x1d ;  /* 0x0000006cd7d77211 */ /* 0x000fe400078feaff */
[----:B------:R-:W-:Y:S01]  /*2fc0*/  IADD3 R96, R96, 0x20, RZ ;  /* 0x0000002060607810 */ /* 0x000fe20007ffe0ff */
[----:B------:R-:W-:Y:S01]  /*2fd0*/  IMAD R3, R3, 0x480, R98 ;  /* 0x0000048003037824 */ /* 0x000fe200078e0262 */
[----:B------:R-:W-:Y:S01]  /*2fe0*/  SHF.R.U32.HI R108, RZ, 0x1f, R219 ;  /* 0x0000001fff6c7819 */ /* 0x000fe200000116db */
[----:B------:R-:W-:Y:S01]  /*2ff0*/  IMAD R215, R215, -0xf, R29 ;  /* 0xfffffff1d7d77824 */ /* 0x000fe200078e021d */
[----:B------:R-:W-:Y:S01]  /*3000*/  LEA.HI.SX32 R216, R216, R110, 0x1d ;  /* 0x0000006ed8d87211 */ /* 0x000fe200078feaff */
[--C-:B------:R-:W-:Y:S01]  /*3010*/  IMAD R8, R8, 0x480, R96.reuse ;  /* 0x0000048008087824 */ /* 0x100fe200078e0260 */
[----:B------:R-:W-:Y:S01]  /*3020*/  SHF.R.U32.HI R110, RZ, 0x1f, R221 ;  /* 0x0000001fff6e7819 */ /* 0x000fe200000116dd */
[--C-:B------:R-:W-:Y:S01]  /*3030*/  IMAD R9, R9, 0x480, R96.reuse ;  /* 0x0000048009097824 */ /* 0x100fe200078e0260 */
[----:B------:R-:W-:Y:S01]  /*3040*/  LEA.HI.SX32 R219, R219, R108, 0x1d ;  /* 0x0000006cdbdb7211 */ /* 0x000fe200078feaff */
[--C-:B------:R-:W-:Y:S01]  /*3050*/  IMAD R10, R10, 0x480, R96.reuse ;  /* 0x000004800a0a7824 */ /* 0x100fe200078e0260 */
[C---:B------:R-:W-:Y:S01]  /*3060*/  IADD3 R29, R100.reuse, R14, RZ ;  /* 0x0000000e641d7210 */ /* 0x040fe20007ffe0ff */
[----:B------:R-:W-:Y:S01]  /*3070*/  IMAD R11, R11, 0x480, R96 ;  /* 0x000004800b0b7824 */ /* 0x000fe200078e0260 */
[----:B------:R-:W-:Y:S01]  /*3080*/  HFMA2.MMA R96, -RZ, RZ, 0, 0 ;  /* 0x00000000ff607435 */ /* 0x000fe200000001ff */
[----:B------:R-:W-:Y:S01]  /*3090*/  LEA.HI.SX32 R221, R221, R110, 0x1d ;  /* 0x0000006edddd7211 */ /* 0x000fe200078feaff */
[----:B------:R-:W-:Y:S01]  /*30a0*/  IMAD R219, R219, -0xf, R33 ;  /* 0xfffffff1dbdb7824 */ /* 0x000fe200078e0221 */
[----:B------:R-:W-:Y:S01]  /*30b0*/  IADD3 R33, R100, R12, RZ ;  /* 0x0000000c64217210 */ /* 0x000fe20007ffe0ff */
[----:B------:R-:W-:Y:S01]  /*30c0*/  IMAD R27, R214, 0x480, R29 ;  /* 0x00000480d61b7824 */ /* 0x000fe200078e021d */
[----:B------:R-:W-:Y:S01]  /*30d0*/  LOP3.LUT R214, R243, 0x3, RZ, 0xc0, !PT ;  /* 0x00000003f3d67812 */ /* 0x000fe200078ec0ff */
[----:B------:R-:W-:Y:S01]  /*30e0*/  IMAD R221, R221, -0xf, R35 ;  /* 0xfffffff1dddd7824 */ /* 0x000fe200078e0223 */
[----:B------:R-:W-:Y:S01]  /*30f0*/  MOV R35, 0xe ;  /* 0x0000000e00237802 */ /* 0x000fe20000000f00 */
[----:B------:R-:W-:Y:S01]  /*3100*/  IMAD R216, R216, -0xf, R31 ;  /* 0xfffffff1d8d87824 */ /* 0x000fe200078e021f */
[----:B------:R-:W-:Y:S01]  /*3110*/  SHF.R.U32.HI R108, RZ, 0x1f, R225 ;  /* 0x0000001fff6c7819 */ /* 0x000fe200000116e1 */
[----:B------:R-:W-:Y:S01]  /*3120*/  IMAD.HI R96, R97, -0x77777777, R96 ;  /* 0x8888888961607827 */ /* 0x000fe200078e0260 */
[C---:B------:R-:W-:Y:S01]  /*3130*/  IADD3 R19, R100.reuse, R16, RZ ;  /* 0x0000001064137210 */ /* 0x040fe20007ffe0ff */
[----:B------:R-:W-:Y:S01]  /*3140*/  HFMA2.MMA R16, -RZ, RZ, 0, 0 ;  /* 0x00000000ff107435 */ /* 0x000fe200000001ff */
[----:B------:R-:W-:Y:S01]  /*3150*/  IADD3 R21, R100, R78, RZ ;  /* 0x0000004e64157210 */ /* 0x000fe20007ffe0ff */
[--C-:B------:R-:W-:Y:S01]  /*3160*/  IMAD R30, R30, 0x480, R33.reuse ;  /* 0x000004801e1e7824 */ /* 0x100fe200078e0221 */
[----:B------:R-:W-:Y:S01]  /*3170*/  IADD3 R25, R100, R25, RZ ;  /* 0x0000001964197210 */ /* 0x000fe20007ffe0ff */
[--C-:B------:R-:W-:Y:S01]  /*3180*/  IMAD R31, R210, 0x480, R33.reuse ;  /* 0x00000480d21f7824 */ /* 0x100fe200078e0221 */
[----:B------:R-:W-:Y:S01]  /*3190*/  IADD3 R39, R100, R88, RZ ;  /* 0x0000005864277210 */ /* 0x000fe20007ffe0ff */
[--C-:B------:R-:W-:Y:S01]  /*31a0*/  IMAD R32, R32, 0x480, R33.reuse ;  /* 0x0000048020207824 */ /* 0x100fe200078e0221 */
[----:B------:R-:W-:Y:S01]  /*31b0*/  MOV R78, RZ ;  /* 0x000000ff004e7202 */ /* 0x000fe20000000f00 */
[----:B------:R-:W-:Y:S01]  /*31c0*/  IMAD R33, R208, 0x480, R33 ;  /* 0x00000480d0217824 */ /* 0x000fe200078e0221 */
[----:B------:R-:W-:Y:S01]  /*31d0*/  HFMA2.MMA R100, -RZ, RZ, 0, 0 ;  /* 0x00000000ff647435 */ /* 0x000fe200000001ff */
[C---:B------:R-:W-:Y:S01]  /*31e0*/  IMAD R97, R214.reuse, 0xe, R42 ;  /* 0x0000000ed6617824 */ /* 0x040fe200078e022a */
[----:B------:R-:W-:Y:S01]  /*31f0*/  LEA.HI.SX32 R225, R225, R108, 0x1d ;  /* 0x0000006ce1e17211 */ /* 0x000fe200078feaff */
[----:B------:R-:W-:Y:S01]  /*3200*/  IMAD R208, R214, R35, -0x39 ;  /* 0xffffffc7d6d07424 */ /* 0x000fe200078e0223 */
[----:B------:R-:W-:Y:S01]  /*3210*/  MOV R102, RZ ;  /* 0x000000ff00667202 */ /* 0x000fe20000000f00 */
[----:B------:R-:W-:Y:S01]  /*3220*/  IMAD.HI R223, R79, -0x77777777, R78 ;  /* 0x888888894fdf7827 */ /* 0x000fe200078e024e */
[----:B------:R-:W-:Y:S01]  /*3230*/  ISETP.GE.AND P6, PT, R97, 0x1, PT ;  /* 0x000000016100780c */ /* 0x000fe20003fc6270 */
[----:B------:R-:W-:Y:S01]  /*3240*/  HFMA2.MMA R88, -RZ, RZ, 0, 0 ;  /* 0x00000000ff587435 */ /* 0x000fe200000001ff */
[----:B------:R-:W-:Y:S01]  /*3250*/  IADD3 R97, R208, R203, RZ ;  /* 0x000000cbd0617210 */ /* 0x000fe20007ffe0ff */
[--C-:B------:R-:W-:Y:S01]  /*3260*/  IMAD R4, R4, 0x480, R98.reuse ;  /* 0x0000048004047824 */ /* 0x100fe200078e0262 */
[----:B------:R-:W-:Y:S01]  /*3270*/  MOV R150, RZ ;  /* 0x000000ff00967202 */ /* 0x000fe20000000f00 */
[----:B------:R-:W-:Y:S01]  /*3280*/  IMAD R5, R5, 0x480, R98 ;  /* 0x0000048005057824 */ /* 0x000fe200078e0262 */
[----:B------:R-:W-:Y:S01]  /*3290*/  MOV R106, RZ ;  /* 0x000000ff006a7202 */ /* 0x000fe20000000f00 */
[--C-:B------:R-:W-:Y:S01]  /*32a0*/  IMAD R198, R198, 0xc40, R97.reuse ;  /* 0x00000c40c6c67824 */ /* 0x100fe200078e0261 */
[----:B------:R-:W-:Y:S01]  /*32b0*/  IADD3 R79, R76, 0x19, RZ ;  /* 0x000000194c4f7810 */ /* 0x000fe20007ffe0ff */
[--C-:B------:R-:W-:Y:S01]  /*32c0*/  IMAD R194, R194, 0xc40, R97.reuse ;  /* 0x00000c40c2c27824 */ /* 0x100fe200078e0261 */
[----:B------:R-:W-:Y:S01]  /*32d0*/  MOV R158, RZ ;  /* 0x000000ff009e7202 */ /* 0x000fe20000000f00 */
[--C-:B------:R-:W-:Y:S01]  /*32e0*/  IMAD R196, R196, 0xc40, R97.reuse ;  /* 0x00000c40c4c47824 */ /* 0x100fe200078e0261 */
[----:B------:R-:W-:Y:S01]  /*32f0*/  IADD3 R105, R208, R207, RZ ;  /* 0x000000cfd0697210 */ /* 0x000fe20007ffe0ff */
[----:B------:R-:W-:Y:S01]  /*3300*/  IMAD R197, R197, 0xc40, R97 ;  /* 0x00000c40c5c57824 */ /* 0x000fe200078e0261 */
[----:B------:R-:W-:Y:S01]  /*3310*/  MOV R110, RZ ;  /* 0x000000ff006e7202 */ /* 0x000fe20000000f00 */
[----:B------:R-:W-:Y:S01]  /*3320*/  IMAD R97, R76, -0xf, R0 ;  /* 0xfffffff14c617824 */ /* 0x000fe200078e0200 */
[----:B------:R-:W-:Y:S01]  /*3330*/  MOV R90, RZ ;  /* 0x000000ff005a7202 */ /* 0x000fe20000000f00 */
[--C-:B------:R-:W-:Y:S01]  /*3340*/  IMAD R6, R6, 0x480, R98.reuse ;  /* 0x0000048006067824 */ /* 0x100fe200078e0262 */
[----:B------:R-:W-:Y:S01]  /*3350*/  MOV R118, RZ ;  /* 0x000000ff00767202 */ /* 0x000fe20000000f00 */
[----:B------:R-:W-:Y:S01]  /*3360*/  IMAD R7, R7, 0x480, R98 ;  /* 0x0000048007077824 */ /* 0x000fe200078e0262 */
[----:B------:R-:W-:Y:S01]  /*3370*/  MOV R98, RZ ;  /* 0x000000ff00627202 */ /* 0x000fe20000000f00 */
[----:B------:R-:W-:Y:S01]  /*3380*/  IMAD R225, R225, -0xf, R37 ;  /* 0xfffffff1e1e17824 */ /* 0x000fe200078e0225 */
[----:B------:R-:W-:Y:S01]  /*3390*/  IADD3 R167, R208, R206, RZ ;  /* 0x000000ced0a77210 */ /* 0x000fe20007ffe0ff */
[----:B------:R-:W-:Y:S01]  /*33a0*/  IMAD.HI R102, R103, -0x77777777, R102 ;  /* 0x8888888967667827 */ /* 0x000fe200078e0266 */
[----:B------:R-:W-:-:S02]  /*33b0*/  IADD3 R103, R97, -0x39, RZ ;  /* 0xffffffc761677810 */ /* 0x000fc40007ffe0ff */
[----:B------:R-:W-:Y:S01]  /*33c0*/  IADD3 R117, R208, R209, RZ ;  /* 0x000000d1d0757210 */ /* 0x000fe20007ffe0ff */
[----:B------:R-:W-:Y:S01]  /*33d0*/  IMAD R35, R204, 0x480, R39 ;  /* 0x00000480cc237824 */ /* 0x000fe200078e0227 */
[C---:B------:R-:W-:Y:S01]  /*33e0*/  IADD3 R204, R208.reuse, R221, RZ ;  /* 0x000000ddd0cc7210 */ /* 0x040fe20007ffe0ff */
[----:B------:R-:W-:Y:S01]  /*33f0*/  IMAD.HI R100, R101, -0x77777777, R100 ;  /* 0x8888888965647827 */ /* 0x000fe200078e0264 */
[C---:B------:R-:W-:Y:S02]  /*3400*/  IADD3 R145, R208.reuse, R215, RZ ;  /* 0x000000d7d0917210 */ /* 0x040fe40007ffe0ff */
[----:B------:R-:W-:Y:S01]  /*3410*/  MOV R168, RZ ;  /* 0x000000ff00a87202 */ /* 0x000fe20000000f00 */
[----:B------:R-:W-:Y:S01]  /*3420*/  IMAD.HI R150, R151, -0x77777777, R150 ;  /* 0x8888888997967827 */ /* 0x000fe200078e0296 */
[----:B------:R-:W-:Y:S02]  /*3430*/  IADD3 R151, R208, R212, RZ ;  /* 0x000000d4d0977210 */ /* 0x000fe40007ffe0ff */
[----:B------:R-:W-:Y:S01]  /*3440*/  SHF.R.U32.HI R108, RZ, 0x1f, R165 ;  /* 0x0000001fff6c7819 */ /* 0x000fe200000116a5 */
[----:B------:R-:W-:Y:S01]  /*3450*/  IMAD R37, R202, 0x480, R39 ;  /* 0x00000480ca257824 */ /* 0x000fe200078e0227 */
[----:B------:R-:W-:Y:S01]  /*3460*/  IADD3 R202, R208, R42, RZ ;  /* 0x0000002ad0ca7210 */ /* 0x000fe20007ffe0ff */
[----:B------:R-:W-:Y:S01]  /*3470*/  IMAD.HI R106, R107, -0x77777777, R106 ;  /* 0x888888896b6a7827 */ /* 0x000fe200078e026a */
[----:B------:R-:W-:-:S02]  /*3480*/  MOV R94, RZ ;  /* 0x000000ff005e7202 */ /* 0x000fc40000000f00 */
[----:B------:R-:W-:Y:S01]  /*3490*/  LEA.HI.SX32 R165, R165, R108, 0x1d ;  /* 0x0000006ca5a57211 */ /* 0x000fe200078feaff */
[----:B------:R-:W-:Y:S01]  /*34a0*/  IMAD.HI R101, R79, -0x72c234f7, R78 ;  /* 0x8d3dcb094f657827 */ /* 0x000fe200078e024e */
[C---:B------:R-:W-:Y:S01]  /*34b0*/  IADD3 R188, R0.reuse, 0x12d0, RZ ;  /* 0x000012d000bc7810 */ /* 0x040fe20007ffe0ff */
[----:B------:R-:W-:Y:S01]  /*34c0*/  HFMA2.MMA R108, -RZ, RZ, 0, 0 ;  /* 0x00000000ff6c7435 */ /* 0x000fe200000001ff */
[----:B------:R-:W-:Y:S01]  /*34d0*/  IADD3 R241, R0, 0x16f, RZ ;  /* 0x0000016f00f17810 */ /* 0x000fe20007ffe0ff */
[----:B------:R-:W-:Y:S01]  /*34e0*/  IMAD.HI R98, R99, -0x77777777, R98 ;  /* 0x8888888963627827 */ /* 0x000fe200078e0262 */
[C---:B------:R-:W-:Y:S02]  /*34f0*/  IADD3 R99, R208.reuse, R195, RZ ;  /* 0x000000c3d0637210 */ /* 0x040fe40007ffe0ff */
[----:B------:R-:W-:Y:S01]  /*3500*/  MOV R122, RZ ;  /* 0x000000ff007a7202 */ /* 0x000fe20000000f00 */
[----:B------:R-:W-:Y:S01]  /*3510*/  IMAD.HI R158, R159, -0x77777777, R158 ;  /* 0x888888899f9e7827 */ /* 0x000fe200078e029e */
[----:B------:R-:W-:-:S02]  /*3520*/  IADD3 R159, R208, R216, RZ ;  /* 0x000000d8d09f7210 */ /* 0x000fc40007ffe0ff */
[----:B------:R-:W-:Y:S01]  /*3530*/  MOV R146, RZ ;  /* 0x000000ff00927202 */ /* 0x000fe20000000f00 */
[----:B------:R-:W-:Y:S01]  /*3540*/  IMAD R78, R41, 0xc40, R105 ;  /* 0x00000c40294e7824 */ /* 0x000fe200078e0269 */
[----:B------:R-:W-:Y:S01]  /*3550*/  MOV R134, RZ ;  /* 0x000000ff00867202 */ /* 0x000fe20000000f00 */
[C---:B------:R-:W-:Y:S01]  /*3560*/  IMAD R42, R214.reuse, 0xe, R205 ;  /* 0x0000000ed62a7824 */ /* 0x040fe200078e02cd */
[----:B------:R-:W-:Y:S01]  /*3570*/  IADD3 R205, R205, R208, RZ ;  /* 0x000000d0cdcd7210 */ /* 0x000fe20007ffe0ff */
[----:B------:R-:W-:Y:S01]  /*3580*/  IMAD R107, R214, 0xe, R225 ;  /* 0x0000000ed66b7824 */ /* 0x000fe200078e02e1 */
[----:B------:R-:W-:Y:S01]  /*3590*/  IADD3 R225, R208, R225, RZ ;  /* 0x000000e1d0e17210 */ /* 0x000fe20007ffe0ff */
[----:B------:R-:W-:Y:S01]  /*35a0*/  IMAD R125, R214, 0xe, R211 ;  /* 0x0000000ed67d7824 */ /* 0x000fe200078e02d3 */
[----:B------:R-:W-:Y:S01]  /*35b0*/  IADD3 R211, R208, R211, RZ ;  /* 0x000000d3d0d37210 */ /* 0x000fe20007ffe0ff */
[----:B------:R-:W-:Y:S01]  /*35c0*/  IMAD R41, R214, 0xe, R97 ;  /* 0x0000000ed6297824 */ /* 0x000fe200078e0261 */
[----:B------:R-:W-:Y:S01]  /*35d0*/  IADD3 R208, R208, R219, RZ ;  /* 0x000000dbd0d07210 */ /* 0x000fe20007ffe0ff */
[----:B------:R-:W-:Y:S01]  /*35e0*/  IMAD.HI R110, R111, -0x77777777, R110 ;  /* 0x888888896f6e7827 */ /* 0x000fe200078e026e */
[----:B------:R-:W-:-:S02]  /*35f0*/  MOV R172, RZ ;  /* 0x000000ff00ac7202 */ /* 0x000fc40000000f00 */
[----:B------:R-:W-:Y:S01]  /*3600*/  IADD3 R242, R0, 0x17c, RZ ;  /* 0x0000017c00f27810 */ /* 0x000fe20007ffe0ff */
[----:B------:R-:W-:Y:S01]  /*3610*/  IMAD R103, R76, 0x38, R103 ;  /* 0x000000384c677824 */ /* 0x000fe200078e0267 */
[----:B------:R-:W-:Y:S01]  /*3620*/  MOV R130, RZ ;  /* 0x000000ff00827202 */ /* 0x000fe20000000f00 */
[----:B------:R-:W-:Y:S01]  /*3630*/  IMAD R111, R74, 0xc40, R204 ;  /* 0x00000c404a6f7824 */ /* 0x000fe200078e02cc */
[----:B------:R-:W-:Y:S01]  /*3640*/  IADD3 R181, R0, 0x15e0, RZ ;  /* 0x000015e000b57810 */ /* 0x000fe20007ffe0ff */
[----:B------:R-:W-:Y:S01]  /*3650*/  IMAD.HI R90, R91, -0x77777777, R90 ;  /* 0x888888895b5a7827 */ /* 0x000fe200078e025a */
[----:B------:R-:W-:Y:S02]  /*3660*/  MOV R114, RZ ;  /* 0x000000ff00727202 */ /* 0x000fe40000000f00 */
[----:B------:R-:W-:Y:S01]  /*3670*/  MOV R126, RZ ;  /* 0x000000ff007e7202 */ /* 0x000fe20000000f00 */
[--C-:B------:R-:W-:Y:S01]  /*3680*/  IMAD R153, R71, 0xc40, R151.reuse ;  /* 0x00000c4047997824 */ /* 0x100fe200078e0297 */
[----:B------:R-:W-:Y:S01]  /*3690*/  MOV R162, RZ ;  /* 0x000000ff00a27202 */ /* 0x000fe20000000f00 */
[--C-:B------:R-:W-:Y:S01]  /*36a0*/  IMAD R157, R64, 0xc40, R151.reuse ;  /* 0x00000c40409d7824 */ /* 0x100fe200078e0297 */
[----:B------:R-:W-:Y:S01]  /*36b0*/  MOV R138, RZ ;  /* 0x000000ff008a7202 */ /* 0x000fe20000000f00 */
[----:B------:R-:W-:Y:S01]  /*36c0*/  IMAD R74, R66, 0xc40, R151 ;  /* 0x00000c40424a7824 */ /* 0x000fe200078e0297 */
[----:B------:R-:W-:Y:S01]  /*36d0*/  P2R R121, PR, RZ, 0x40 ;  /* 0x00000040ff797803 */ /* 0x000fe20000000000 */
[--C-:B------:R-:W-:Y:S01]  /*36e0*/  IMAD R164, R164, 0xc40, R105.reuse ;  /* 0x00000c40a4a47824 */ /* 0x100fe200078e0269 */
[----:B------:R-:W-:Y:S01]  /*36f0*/  ISETP.GE.AND P5, PT, R41, 0x1, PT ;  /* 0x000000012900780c */ /* 0x000fe20003fa6270 */
[----:B------:R-:W-:Y:S01]  /*3700*/  IMAD R87, R87, 0xc40, R105 ;  /* 0x00000c4057577824 */ /* 0x000fe200078e0269 */
[----:B------:R-:W-:Y:S01]  /*3710*/  MOV R142, RZ ;  /* 0x000000ff008e7202 */ /* 0x000fe20000000f00 */
[----:B------:R-:W-:Y:S01]  /*3720*/  IMAD R151, R44, 0xc40, R151 ;  /* 0x00000c402c977824 */ /* 0x000fe200078e0297 */
[----:B------:R-:W-:Y:S01]  /*3730*/  IADD3 R44, R41, -0x39, RZ ;  /* 0xffffffc7292c7810 */ /* 0x000fe20007ffe0ff */
[----:B------:R-:W-:Y:S01]  /*3740*/  IMAD.HI R118, R119, -0x77777777, R118 ;  /* 0x8888888977767827 */ /* 0x000fe200078e0276 */
[----:B------:R-:W-:-:S02]  /*3750*/  MOV R12, RZ ;  /* 0x000000ff000c7202 */ /* 0x000fc40000000f00 */
[----:B------:R-:W-:Y:S01]  /*3760*/  MOV R154, RZ ;  /* 0x000000ff009a7202 */ /* 0x000fe20000000f00 */
[----:B------:R-:W-:Y:S01]  /*3770*/  IMAD R105, R86, 0xc40, R105 ;  /* 0x00000c4056697824 */ /* 0x000fe200078e0269 */
[----:B------:R-:W-:Y:S01]  /*3780*/  MOV R14, RZ ;  /* 0x000000ff000e7202 */ /* 0x000fe20000000f00 */
[----:B------:R-:W-:Y:S01]  /*3790*/  IMAD R86, R214, 0xe, R103 ;  /* 0x0000000ed6567824 */ /* 0x000fe200078e0267 */
[----:B------:R-:W-:Y:S01]  /*37a0*/  ISETP.GE.AND P3, PT, R125, 0x1, PT ;  /* 0x000000017d00780c */ /* 0x000fe20003f66270 */
[----:B------:R-:W-:Y:S01]  /*37b0*/  IMAD R119, R46, 0xc40, R208 ;  /* 0x00000c402e777824 */ /* 0x000fe200078e02d0 */
[----:B------:R-:W-:Y:S01]  /*37c0*/  SHF.R.U32.HI R46, RZ, 0x1f, R223 ;  /* 0x0000001fff2e7819 */ /* 0x000fe200000116df */
[----:B------:R-:W-:Y:S01]  /*37d0*/  IMAD R103, R55, 0xc40, R145 ;  /* 0x00000c4037677824 */ /* 0x000fe200078e0291 */
[----:B------:R-:W-:Y:S01]  /*37e0*/  SHF.R.U32.HI R55, RZ, 0x1f, R90 ;  /* 0x0000001fff377819 */ /* 0x000fe2000001165a */
[----:B------:R-:W-:Y:S01]  /*37f0*/  IMAD.HI R168, R169, -0x77777777, R168 ;  /* 0x88888889a9a87827 */ /* 0x000fe200078e02a8 */
[----:B------:R-:W-:-:S02]  /*3800*/  MOV R176, RZ ;  /* 0x000000ff00b07202 */ /* 0x000fc40000000f00 */
[----:B------:R-:W-:Y:S01]  /*3810*/  MOV R190, RZ ;  /* 0x000000ff00be7202 */ /* 0x000fe20000000f00 */
[----:B------:R-:W-:Y:S02]  /*3820*/  IMAD R97, R214, 0xe, R221 ;  /* 0x0000000ed6617824 */ /* 0x000fe400078e02dd */
[----:B------:R-:W-:Y:S01]  /*3830*/  IMAD R169, R69, 0xc40, R44 ;  /* 0x00000c4045a97824 */ /* 0x000fe200078e022c */
[----:B------:R-:W-:Y:S01]  /*3840*/  LEA.HI.SX32 R44, R223, R46, 0x1d ;  /* 0x0000002edf2c7211 */ /* 0x000fe200078feaff */
[----:B------:R-:W-:Y:S01]  /*3850*/  IMAD.HI R94, R95, -0x77777777, R94 ;  /* 0x888888895f5e7827 */ /* 0x000fe200078e025e */
[----:B------:R-:W-:Y:S02]  /*3860*/  LEA.HI.SX32 R46, R90, R55, 0x1d ;  /* 0x000000375a2e7211 */ /* 0x000fe400078feaff */
[----:B------:R-:W-:Y:S01]  /*3870*/  LOP3.LUT R90, R243, 0x4, RZ, 0xc0, !PT ;  /* 0x00000004f35a7812 */ /* 0x000fe200078ec0ff */
[----:B------:R-:W-:Y:S01]  /*3880*/  IMAD.HI R65, R188, 0x4b542805, RZ ;  /* 0x4b542805bc417827 */ /* 0x000fe200078e02ff */
[----:B------:R-:W-:-:S02]  /*3890*/  ISETP.GE.AND P2, PT, R97, 0x1, PT ;  /* 0x000000016100780c */ /* 0x000fc40003f46270 */
[----:B------:R-:W-:Y:S01]  /*38a0*/  SHF.R.U32.HI R90, RZ, 0x2, R90 ;  /* 0x00000002ff5a7819 */ /* 0x000fe2000001165a */
[----:B------:R-:W-:Y:S01]  /*38b0*/  IMAD R97, R53, 0xc40, R117 ;  /* 0x00000c4035617824 */ /* 0x000fe200078e0275 */
[----:B------:R-:W-:Y:S01]  /*38c0*/  SHF.R.U32.HI R53, RZ, 0x1f, R94 ;  /* 0x0000001fff357819 */ /* 0x000fe2000001165e */
[----:B------:R-:W-:Y:S01]  /*38d0*/  IMAD.HI R186, R241, 0x4b542805, RZ ;  /* 0x4b542805f1ba7827 */ /* 0x000fe200078e02ff */
[----:B------:R-:W-:Y:S02]  /*38e0*/  SHF.R.U32.HI R81, RZ, 0x1f, R65 ;  /* 0x0000001fff517819 */ /* 0x000fe40000011641 */
[----:B------:R-:W-:Y:S01]  /*38f0*/  LEA.HI.SX32 R94, R94, R53, 0x1d ;  /* 0x000000355e5e7211 */ /* 0x000fe200078feaff */
[----:B------:R-:W-:Y:S01]  /*3900*/  IMAD R133, R59, 0xc40, R145 ;  /* 0x00000c403b857824 */ /* 0x000fe200078e0291 */
[----:B------:R-:W-:Y:S01]  /*3910*/  SHF.R.U32.HI R59, RZ, 0x1f, R118 ;  /* 0x0000001fff3b7819 */ /* 0x000fe20000011676 */
[----:B------:R-:W-:Y:S01]  /*3920*/  IMAD.HI R122, R123, -0x77777777, R122 ;  /* 0x888888897b7a7827 */ /* 0x000fe200078e027a */
[----:B------:R-:W-:-:S02]  /*3930*/  SHF.R.U32.HI R183, RZ, 0x1f, R186 ;  /* 0x0000001fffb77819 */ /* 0x000fc400000116ba */
[----:B------:R-:W-:Y:S01]  /*3940*/  SHF.R.U32.HI R53, RZ, 0x1f, R100 ;  /* 0x0000001fff357819 */ /* 0x000fe20000011664 */
[----:B------:R-:W-:Y:S01]  /*3950*/  IMAD R149, R54, 0xc40, R145 ;  /* 0x00000c4036957824 */ /* 0x000fe200078e0291 */
[----:B------:R-:W-:Y:S01]  /*3960*/  LEA.HI.SX32 R65, R65, R81, 0x19 ;  /* 0x0000005141417211 */ /* 0x000fe200078fcaff */
[----:B------:R-:W-:Y:S01]  /*3970*/  IMAD.HI R146, R147, -0x77777777, R146 ;  /* 0x8888888993927827 */ /* 0x000fe200078e0292 */
[----:B------:R-:W-:Y:S02]  /*3980*/  LEA.HI.SX32 R186, R186, R183, 0x19 ;  /* 0x000000b7baba7211 */ /* 0x000fe400078fcaff */
[----:B------:R-:W-:Y:S01]  /*3990*/  LEA.HI.SX32 R100, R100, R53, 0x1d ;  /* 0x0000003564647211 */ /* 0x000fe200078feaff */
[----:B------:R-:W-:Y:S01]  /*39a0*/  IMAD R145, R80, 0xc40, R145 ;  /* 0x00000c4050917824 */ /* 0x000fe200078e0291 */
[----:B------:R-:W-:Y:S01]  /*39b0*/  SHF.R.U32.HI R183, RZ, 0x1f, R60 ;  /* 0x0000001fffb77819 */ /* 0x000fe2000001163c */
[----:B------:R-:W-:Y:S01]  /*39c0*/  IMAD.HI R108, R109, -0x77777777, R108 ;  /* 0x888888896d6c7827 */ /* 0x000fe200078e026c */
[----:B------:R-:W-:-:S02]  /*39d0*/  SHF.R.U32.HI R55, RZ, 0x1f, R96 ;  /* 0x0000001fff377819 */ /* 0x000fc40000011660 */
[----:B------:R-:W-:Y:S01]  /*39e0*/  LEA.HI.SX32 R60, R60, R183, 0x19 ;  /* 0x000000b73c3c7211 */ /* 0x000fe200078fcaff */
[----:B------:R-:W-:Y:S01]  /*39f0*/  IMAD.HI R134, R135, -0x77777777, R134 ;  /* 0x8888888987867827 */ /* 0x000fe200078e0286 */
[----:B------:R-:W-:-:S03]  /*3a00*/  SHF.R.U32.HI R53, RZ, 0x1f, R108 ;  /* 0x0000001fff357819 */ /* 0x000fc6000001166c */
[--C-:B------:R-:W-:Y:S01]  /*3a10*/  IMAD R147, R56, 0xc40, R211.reuse ;  /* 0x00000c4038937824 */ /* 0x100fe200078e02d3 */
[----:B------:R-:W-:Y:S01]  /*3a20*/  LEA.HI.SX32 R56, R118, R59, 0x1d ;  /* 0x0000003b76387211 */ /* 0x000fe200078feaff */
[----:B------:R-:W-:Y:S01]  /*3a30*/  IMAD R80, R57, 0xc40, R211 ;  /* 0x00000c4039507824 */ /* 0x000fe200078e02d3 */
[----:B------:R-:W-:Y:S01]  /*3a40*/  SHF.R.U32.HI R57, RZ, 0x1f, R104 ;  /* 0x0000001fff397819 */ /* 0x000fe20000011668 */
[----:B------:R-:W-:Y:S01]  /*3a50*/  IMAD R64, R90, 0x620, R167 ;  /* 0x000006205a407824 */ /* 0x000fe200078e02a7 */
[----:B------:R-:W-:Y:S01]  /*3a60*/  SHF.R.U32.HI R59, RZ, 0x1f, R122 ;  /* 0x0000001fff3b7819 */ /* 0x000fe2000001167a */
[----:B------:R-:W-:Y:S01]  /*3a70*/  IMAD.HI R172, R173, -0x77777777, R172 ;  /* 0x88888889adac7827 */ /* 0x000fe200078e02ac */
[----:B------:R-:W-:Y:S02]  /*3a80*/  LEA.HI.SX32 R104, R104, R57, 0x1d ;  /* 0x0000003968687211 */ /* 0x000fe400078feaff */
[----:B------:R-:W-:Y:S01]  /*3a90*/  SHF.R.U32.HI R57, RZ, 0x1f, R110 ;  /* 0x0000001fff397819 */ /* 0x000fe2000001166e */
[----:B------:R-:W-:Y:S01]  /*3aa0*/  IMAD.HI R188, R242, 0x4b542805, RZ ;  /* 0x4b542805f2bc7827 */ /* 0x000fe200078e02ff */
[----:B------:R-:W-:-:S02]  /*3ab0*/  LEA.HI.SX32 R108, R108, R53, 0x1d ;  /* 0x000000356c6c7211 */ /* 0x000fc400078feaff */
[----:B------:R-:W-:Y:S01]  /*3ac0*/  LEA.HI.SX32 R53, R110, R57, 0x1d ;  /* 0x000000396e357211 */ /* 0x000fe200078feaff */
[----:B------:R-:W-:Y:S01]  /*3ad0*/  IMAD R173, R61, 0xc40, R159 ;  /* 0x00000c403dad7824 */ /* 0x000fe200078e029f */
[----:B------:R-:W-:Y:S01]  /*3ae0*/  SHF.R.U32.HI R61, RZ, 0x1f, R124 ;  /* 0x0000001fff3d7819 */ /* 0x000fe2000001167c */
[----:B------:R-:W-:Y:S01]  /*3af0*/  IMAD R171, R62, 0xc40, R225 ;  /* 0x00000c403eab7824 */ /* 0x000fe200078e02e1 */
[----:B------:R-:W-:Y:S01]  /*3b00*/  SHF.R.U32.HI R167, RZ, 0x1f, R146 ;  /* 0x0000001fffa77819 */ /* 0x000fe20000011692 */
[----:B------:R-:W-:Y:S02]  /*3b10*/  IMAD R109, R214, 0xe, R209 ;  /* 0x0000000ed66d7824 */ /* 0x000fe400078e02d1 */
[----:B------:R-:W-:Y:S01]  /*3b20*/  IMAD R62, R51, 0xc40, R64 ;  /* 0x00000c40333e7824 */ /* 0x000fe200078e0240 */
[----:B------:R-:W-:Y:S01]  /*3b30*/  SHF.R.U32.HI R51, RZ, 0x1f, R134 ;  /* 0x0000001fff337819 */ /* 0x000fe20000011686 */
[----:B------:R-:W-:Y:S01]  /*3b40*/  IMAD.HI R130, R131, -0x77777777, R130 ;  /* 0x8888888983827827 */ /* 0x000fe200078e0282 */
[----:B------:R-:W-:-:S03]  /*3b50*/  ISETP.GE.AND P1, PT, R109, 0x1, PT ;  /* 0x000000016d00780c */ /* 0x000fc60003f26270 */
[----:B------:R-:W-:Y:S01]  /*3b60*/  IMAD R161, R58, 0xc40, R225 ;  /* 0x00000c403aa17824 */ /* 0x000fe200078e02e1 */
[----:B------:R-:W-:Y:S01]  /*3b70*/  LEA.HI.SX32 R58, R122, R59, 0x1d ;  /* 0x0000003b7a3a7211 */ /* 0x000fe200078feaff */
[----:B------:R-:W-:Y:S01]  /*3b80*/  IMAD.HI R81, R181, 0x4b542805, RZ ;  /* 0x4b542805b5517827 */ /* 0x000fe200078e02ff */
[----:B------:R-:W-:Y:S02]  /*3b90*/  SHF.R.U32.HI R181, RZ, 0x1f, R188 ;  /* 0x0000001fffb57819 */ /* 0x000fe400000116bc */
[----:B------:R-:W-:Y:S01]  /*3ba0*/  LEA.HI.SX32 R59, R124, R61, 0x1d ;  /* 0x0000003d7c3b7211 */ /* 0x000fe200078feaff */
[----:B------:R-:W-:Y:S01]  /*3bb0*/  IMAD.HI R114, R115, -0x77777777, R114 ;  /* 0x8888888973727827 */ /* 0x000fe200078e0272 */
[----:B------:R-:W-:Y:S02]  /*3bc0*/  LEA.HI.SX32 R188, R188, R181, 0x19 ;  /* 0x000000b5bcbc7211 */ /* 0x000fe400078fcaff */
[----:B------:R-:W-:Y:S01]  /*3bd0*/  SHF.R.U32.HI R181, RZ, 0x1f, R81 ;  /* 0x0000001fffb57819 */ /* 0x000fe20000011651 */
[----:B------:R-:W-:Y:S01]  /*3be0*/  IMAD.HI R126, R127, -0x77777777, R126 ;  /* 0x888888897f7e7827 */ /* 0x000fe200078e027e */
[----:B------:R-:W-:-:S02]  /*3bf0*/  SHF.R.U32.HI R57, RZ, 0x1f, R114 ;  /* 0x0000001fff397819 */ /* 0x000fc40000011672 */
[----:B------:R-:W-:Y:S01]  /*3c00*/  LEA.HI.SX32 R81, R81, R181, 0x19 ;  /* 0x000000b551517211 */ /* 0x000fe200078fcaff */
[----:B------:R-:W-:Y:S01]  /*3c10*/  IMAD.HI R162, R163, -0x77777777, R162 ;  /* 0x88888889a3a27827 */ /* 0x000fe200078e02a2 */
[----:B------:R-:W-:Y:S02]  /*3c20*/  LEA.HI.SX32 R54, R114, R57, 0x1d ;  /* 0x0000003972367211 */ /* 0x000fe400078feaff */
[----:B------:R-:W-:Y:S01]  /*3c30*/  SHF.R.U32.HI R57, RZ, 0x1f, R120 ;  /* 0x0000001fff397819 */ /* 0x000fe20000011678 */
[--C-:B------:R-:W-:Y:S01]  /*3c40*/  IMAD R34, R34, 0x480, R39.reuse ;  /* 0x0000048022227824 */ /* 0x100fe200078e0227 */
[----:B------:R-:W-:Y:S01]  /*3c50*/  P2R R123, PR, RZ, 0x2 ;  /* 0x00000002ff7b7803 */ /* 0x000fe20000000000 */
[--C-:B------:R-:W-:Y:S01]  /*3c60*/  IMAD R36, R36, 0x480, R39.reuse ;  /* 0x0000048024247824 */ /* 0x100fe200078e0227 */
[----:B------:R-:W-:Y:S01]  /*3c70*/  LEA.HI.SX32 R57, R120, R57, 0x1d ;  /* 0x0000003978397211 */ /* 0x000fe200078feaff */
[----:B------:R-:W-:Y:S01]  /*3c80*/  IMAD R38, R38, 0x480, R39 ;  /* 0x0000048026267824 */ /* 0x000fe200078e0227 */
[----:B------:R-:W-:Y:S01]  /*3c90*/  P2R R39, PR, RZ, 0x40 ;  /* 0x00000040ff277803 */ /* 0x000fe20000000000 */
[--C-:B------:R-:W-:Y:S01]  /*3ca0*/  IMAD R82, R82, 0xc40, R64.reuse ;  /* 0x00000c4052527824 */ /* 0x100fe200078e0240 */
[----:B------:R-:W-:Y:S01]  /*3cb0*/  ISETP.GE.AND P6, PT, R107, 0x1, PT ;  /* 0x000000016b00780c */ /* 0x000fe20003fc6270 */
[----:B------:R-:W-:-:S02]  /*3cc0*/  IMAD R61, R50, 0xc40, R64 ;  /* 0x00000c40323d7824 */ /* 0x000fc400078e0240 */
[--C-:B------:R-:W-:Y:S01]  /*3cd0*/  IMAD R165, R165, 0x38, R64.reuse ;  /* 0x00000038a5a57824 */ /* 0x100fe200078e0240 */
[----:B------:R-:W-:Y:S01]  /*3ce0*/  P2R R127, PR, RZ, 0x40 ;  /* 0x00000040ff7f7803 */ /* 0x000fe20000000000 */
[----:B------:R-:W-:Y:S01]  /*3cf0*/  IMAD R231, R231, 0xc40, R64 ;  /* 0x00000c40e7e77824 */ /* 0x000fe200078e0240 */
[----:B------:R-:W-:Y:S01]  /*3d00*/  LEA.HI.SX32 R64, R134, R51, 0x1d ;  /* 0x0000003386407211 */ /* 0x000fe200078feaff */
[----:B------:R-:W-:Y:S01]  /*3d10*/  IMAD.HI R88, R89, -0x77777777, R88 ;  /* 0x8888888959587827 */ /* 0x000fe200078e0258 */
[----:B------:R-:W-:-:S03]  /*3d20*/  SHF.R.U32.HI R51, RZ, 0x1f, R144 ;  /* 0x0000001fff337819 */ /* 0x000fc60000011690 */
[----:B------:R-:W-:Y:S01]  /*3d30*/  IMAD.HI R138, R139, -0x77777777, R138 ;  /* 0x888888898b8a7827 */ /* 0x000fe200078e028a */
[----:B------:R-:W-:Y:S02]  /*3d40*/  LEA.HI.SX32 R144, R144, R51, 0x1d ;  /* 0x0000003390907211 */ /* 0x000fe400078feaff */
[----:B------:R-:W-:Y:S01]  /*3d50*/  SHF.R.U32.HI R51, RZ, 0x1f, R150 ;  /* 0x0000001fff337819 */ /* 0x000fe20000011696 */
[----:B------:R-:W-:Y:S01]  /*3d60*/  IMAD R113, R85, 0xc40, R208 ;  /* 0x00000c4055717824 */ /* 0x000fe200078e02d0 */
[----:B------:R-:W-:Y:S01]  /*3d70*/  SHF.R.U32.HI R69, RZ, 0x1f, R138 ;  /* 0x0000001fff457819 */ /* 0x000fe2000001168a */
[----:B------:R-:W-:Y:S01]  /*3d80*/  IMAD R163, R65, 0xc40, R159 ;  /* 0x00000c4041a37824 */ /* 0x000fe200078e029f */
[----:B------:R-:W-:Y:S01]  /*3d90*/  SHF.R.U32.HI R65, RZ, 0x1f, R130 ;  /* 0x0000001fff417819 */ /* 0x000fe20000011682 */
[--C-:B------:R-:W-:Y:S01]  /*3da0*/  IMAD R139, R67, 0xc40, R202.reuse ;  /* 0x00000c40438b7824 */ /* 0x100fe200078e02ca */
[----:B------:R-:W-:Y:S01]  /*3db0*/  LEA.HI.SX32 R66, R138, R69, 0x1d ;  /* 0x000000458a427211 */ /* 0x000fe200078feaff */
[----:B------:R-:W-:Y:S01]  /*3dc0*/  IMAD R85, R49, 0xc40, R202 ;  /* 0x00000c4031557824 */ /* 0x000fe200078e02ca */
[----:B------:R-:W-:Y:S01]  /*3dd0*/  SHF.R.U32.HI R49, RZ, 0x1f, R92 ;  /* 0x0000001fff317819 */ /* 0x000fe2000001165c */
[----:B------:R-:W-:Y:S01]  /*3de0*/  IMAD R109, R63, 0xc40, R204 ;  /* 0x00000c403f6d7824 */ /* 0x000fe200078e02cc */
[----:B------:R-:W-:Y:S01]  /*3df0*/  SHF.R.U32.HI R63, RZ, 0x1f, R126 ;  /* 0x0000001fff3f7819 */ /* 0x000fe2000001167e */
[--C-:B------:R-:W-:Y:S01]  /*3e00*/  IMAD R70, R70, 0xc40, R117.reuse ;  /* 0x00000c4046467824 */ /* 0x100fe200078e0275 */
[----:B------:R-:W-:Y:S01]  /*3e10*/  LEA.HI.SX32 R130, R130, R65, 0x1d ;  /* 0x0000004182827211 */ /* 0x000fe200078feaff */
[----:B------:R-:W-:Y:S01]  /*3e20*/  IMAD R67, R52, 0xc40, R117 ;  /* 0x00000c4034437824 */ /* 0x000fe200078e0275 */
[----:B------:R-:W-:Y:S01]  /*3e30*/  LEA.HI.SX32 R92, R92, R49, 0x1d ;  /* 0x000000315c5c7211 */ /* 0x000fe200078feaff */
[----:B------:R-:W-:Y:S01]  /*3e40*/  IMAD R107, R75, 0xc40, R211 ;  /* 0x00000c404b6b7824 */ /* 0x000fe200078e02d3 */
[----:B------:R-:W-:Y:S01]  /*3e50*/  SHF.R.U32.HI R65, RZ, 0x1f, R136 ;  /* 0x0000001fff417819 */ /* 0x000fe20000011688 */
[----:B------:R-:W-:Y:S01]  /*3e60*/  IMAD R201, R201, 0xc40, R99 ;  /* 0x00000c40c9c97824 */ /* 0x000fe200078e0263 */
[----:B------:R-:W-:Y:S01]  /*3e70*/  SHF.R.U32.HI R49, RZ, 0x1f, R98 ;  /* 0x0000001fff317819 */ /* 0x000fe20000011662 */
[----:B------:R-:W-:Y:S01]  /*3e80*/  IMAD R117, R45, 0xc40, R117 ;  /* 0x00000c402d757824 */ /* 0x000fe200078e0275 */
[----:B------:R-:W-:Y:S01]  /*3e90*/  P2R R45, PR, RZ, 0x20 ;  /* 0x00000020ff2d7803 */ /* 0x000fe20000000000 */
[----:B------:R-:W-:Y:S01]  /*3ea0*/  IMAD R75, R72, 0xc40, R211 ;  /* 0x00000c40484b7824 */ /* 0x000fe200078e02d3 */
[----:B------:R-:W-:Y:S01]  /*3eb0*/  SHF.R.U32.HI R45, RZ, 0x1f, R88 ;  /* 0x0000001fff2d7819 */ /* 0x000fe20000011658 */
[----:B------:R-:W-:Y:S01]  /*3ec0*/  IMAD R72, R83, 0xc40, R204 ;  /* 0x00000c4053487824 */ /* 0x000fe200078e02cc */
[----:B------:R-:W-:Y:S01]  /*3ed0*/  LEA.HI.SX32 R65, R136, R65, 0x1d ;  /* 0x0000004188417211 */ /* 0x000fe200078feaff */
[----:B------:R-:W-:Y:S01]  /*3ee0*/  IMAD R83, R60, 0xc40, R225 ;  /* 0x00000c403c537824 */ /* 0x000fe200078e02e1 */
[----:B------:R-:W-:Y:S01]  /*3ef0*/  LEA.HI.SX32 R60, R126, R63, 0x1d ;  /* 0x0000003f7e3c7211 */ /* 0x000fe200078feaff */
[----:B------:R-:W-:Y:S01]  /*3f00*/  IMAD R183, R182, -0x1b3, R189 ;  /* 0xfffffe4db6b77824 */ /* 0x000fe200078e02bd */
[----:B------:R-:W-:Y:S01]  /*3f10*/  SHF.R.U32.HI R63, RZ, 0x1f, R128 ;  /* 0x0000001fff3f7819 */ /* 0x000fe20000011680 */
[----:B------:R-:W-:Y:S01]  /*3f20*/  IMAD.HI R143, R143, -0x77777777, R142 ;  /* 0x888888898f8f7827 */ /* 0x000fe200078e028e */
[----:B------:R-:W-:-:S02]  /*3f30*/  LEA.HI.SX32 R45, R88, R45, 0x1d ;  /* 0x0000002d582d7211 */ /* 0x000fc400078feaff */
[----:B------:R-:W-:Y:S01]  /*3f40*/  LEA.HI.SX32 R88, R150, R51, 0x1d ;  /* 0x0000003396587211 */ /* 0x000fe200078feaff */
[----:B------:R-:W-:Y:S01]  /*3f50*/  IMAD R189, R188, -0x1b3, R242 ;  /* 0xfffffe4dbcbd7824 */ /* 0x000fe200078e02f2 */
[----:B------:R-:W-:Y:S01]  /*3f60*/  HFMA2.MMA R188, -RZ, RZ, 0, 0 ;  /* 0x00000000ffbc7435 */ /* 0x000fe200000001ff */
[----:B------:R-:W-:Y:S01]  /*3f70*/  IMAD R201, R90, 0x620, R201 ;  /* 0x000006205ac97824 */ /* 0x000fe200078e02c9 */
[----:B------:R-:W-:Y:S01]  /*3f80*/  LEA.HI.SX32 R128, R128, R63, 0x1d ;  /* 0x0000003f80807211 */ /* 0x000fe200078feaff */
[----:B------:R-:W-:Y:S01]  /*3f90*/  IMAD R181, R180, -0x1b3, R187 ;  /* 0xfffffe4db4b57824 */ /* 0x000fe200078e02bb */
[----:B------:R-:W-:Y:S01]  /*3fa0*/  HFMA2.MMA R180, -RZ, RZ, 0, 0 ;  /* 0x00000000ffb47435 */ /* 0x000fe200000001ff */
[----:B------:R-:W-:Y:S01]  /*3fb0*/  IMAD R200, R200, 0xc40, R99 ;  /* 0x00000c40c8c87824 */ /* 0x000fe200078e0263 */
[----:B------:R-:W-:Y:S01]  /*3fc0*/  SHF.R.U32.HI R50, RZ, 0x1f, R143 ;  /* 0x0000001fff327819 */ /* 0x000fe2000001168f */
[----:B------:R-:W-:Y:S01]  /*3fd0*/  IMAD R199, R199, 0xc40, R99 ;  /* 0x00000c40c7c77824 */ /* 0x000fe200078e0263 */
[----:B------:R-:W-:Y:S01]  /*3fe0*/  SHF.R.U32.HI R63, RZ, 0x1f, R132 ;  /* 0x0000001fff3f7819 */ /* 0x000fe20000011684 */
[----:B------:R-:W-:Y:S01]  /*3ff0*/  IMAD R58, R58, 0x38, R61 ;  /* 0x000000383a3a7824 */ /* 0x000fe200078e023d */
[----:B------:R-:W-:Y:S01]  /*4000*/  LEA.HI.SX32 R49, R98, R49, 0x1d ;  /* 0x0000003162317211 */ /* 0x000fe200078feaff */
[----:B------:R-:W-:Y:S01]  /*4010*/  IMAD.HI R91, R13, -0x77777777, R12 ;  /* 0x888888890d5b7827 */ /* 0x000fe200078e020c */
[----:B------:R-:W-:-:S02]  /*4020*/  LEA.HI.SX32 R143, R143, R50, 0x1d ;  /* 0x000000328f8f7211 */ /* 0x000fc400078feaff */
[----:B------:R-:W-:Y:S01]  /*4030*/  LEA.HI.SX32 R63, R132, R63, 0x1d ;  /* 0x0000003f843f7211 */ /* 0x000fe200078feaff */
[----:B------:R-:W-:Y:S01]  /*4040*/  IMAD R99, R40, 0xc40, R99 ;  /* 0x00000c4028637824 */ /* 0x000fe200078e0263 */
[----:B------:R-:W-:Y:S01]  /*4050*/  SHF.R.U32.HI R98, RZ, 0x1f, R91 ;  /* 0x0000001fff627819 */ /* 0x000fe2000001165b */
[----:B------:R-:W-:Y:S01]  /*4060*/  IMAD R71, R84, 0xc40, R159 ;  /* 0x00000c4054477824 */ /* 0x000fe200078e029f */
[----:B------:R-:W-:Y:S01]  /*4070*/  MOV R182, RZ ;  /* 0x000000ff00b67202 */ /* 0x000fe20000000f00 */
[----:B------:R-:W-:Y:S01]  /*4080*/  IMAD R61, R90, 0x620, R70 ;  /* 0x000006205a3d7824 */ /* 0x000fe200078e0246 */
[----:B------:R-:W-:Y:S01]  /*4090*/  P2R R132, PR, RZ, 0x8 ;  /* 0x00000008ff847803 */ /* 0x000fe20000000000 */
[----:B------:R-:W-:Y:S01]  /*40a0*/  IMAD.HI R89, R17, -0x77777777, R16 ;  /* 0x8888888911597827 */ /* 0x000fe200078e0210 */
[----:B------:R-:W-:Y:S02]  /*40b0*/  SHF.R.U32.HI R51, RZ, 0x1f, R158 ;  /* 0x0000001fff337819 */ /* 0x000fe4000001169e */
[----:B------:R-:W-:Y:S01]  /*40c0*/  SHF.R.U32.HI R69, RZ, 0x1f, R140 ;  /* 0x0000001fff457819 */ /* 0x000fe2000001168c */
[----:B------:R-:W-:Y:S01]  /*40d0*/  IMAD R40, R214, 0xe, R207 ;  /* 0x0000000ed6287824 */ /* 0x000fe200078e02cf */
[----:B------:R-:W-:Y:S01]  /*40e0*/  SHF.R.U32.HI R50, RZ, 0x1f, R89 ;  /* 0x0000001fff327819 */ /* 0x000fe20000011659 */
[----:B------:R-:W-:Y:S01]  /*40f0*/  IMAD R159, R68, 0xc40, R159 ;  /* 0x00000c40449f7824 */ /* 0x000fe200078e029f */
[----:B------:R-:W-:Y:S01]  /*4100*/  LEA.HI.SX32 R68, R146, R167, 0x1d ;  /* 0x000000a792447211 */ /* 0x000fe200078feaff */
[----:B------:R-:W-:Y:S01]  /*4110*/  IMAD R150, R92, 0x38, R201 ;  /* 0x000000385c967824 */ /* 0x000fe200078e02c9 */
[----:B------:R-:W-:Y:S01]  /*4120*/  SHF.R.U32.HI R167, RZ, 0x1f, R152 ;  /* 0x0000001fffa77819 */ /* 0x000fe20000011698 */
[----:B------:R-:W-:Y:S01]  /*4130*/  IMAD R70, R90, 0x620, R133 ;  /* 0x000006205a467824 */ /* 0x000fe200078e0285 */
[----:B------:R-:W-:Y:S01]  /*4140*/  ISETP.GE.AND P0, PT, R40, 0x1, PT ;  /* 0x000000012800780c */ /* 0x000fe20003f06270 */
[----:B------:R-:W-:Y:S01]  /*4150*/  IMAD R92, R90, 0x620, R105 ;  /* 0x000006205a5c7824 */ /* 0x000fe200078e0269 */
[----:B------:R-:W-:Y:S01]  /*4160*/  LEA.HI.SX32 R152, R152, R167, 0x1d ;  /* 0x000000a798987211 */ /* 0x000fe200078feaff */
[----:B------:R-:W-:Y:S01]  /*4170*/  IMAD R187, R186, -0x1b3, R241 ;  /* 0xfffffe4dbabb7824 */ /* 0x000fe200078e02f1 */
[----:B------:R-:W-:Y:S01]  /*4180*/  MOV R186, RZ ;  /* 0x000000ff00ba7202 */ /* 0x000fe20000000f00 */
[----:B------:R-:W-:Y:S01]  /*4190*/  IMAD R73, R73, 0xc40, R208 ;  /* 0x00000c4049497824 */ /* 0x000fe200078e02d0 */
[----:B------:R-:W-:Y:S01]  /*41a0*/  P2R R40, PR, RZ, 0x1 ;  /* 0x00000001ff287803 */ /* 0x000fe20000000000 */
[----:B------:R-:W-:Y:S01]  /*41b0*/  IMAD.HI R154, R155, -0x77777777, R154 ;  /* 0x888888899b9a7827 */ /* 0x000fe200078e029a */
[----:B------:R-:W-:-:S02]  /*41c0*/  ISETP.GE.AND P0, PT, R42, 0x1, PT ;  /* 0x000000012a00780c */ /* 0x000fc40003f06270 */
[----:B------:R-:W-:Y:S01]  /*41d0*/  P2R R42, PR, RZ, 0x4 ;  /* 0x00000004ff2a7803 */ /* 0x000fe20000000000 */
[----:B------:R-:W-:Y:S01]  /*41e0*/  IMAD R67, R90, 0x620, R67 ;  /* 0x000006205a437824 */ /* 0x000fe200078e0243 */
[----:B------:R-:W-:Y:S01]  /*41f0*/  SHF.R.U32.HI R175, RZ, 0x1f, R154 ;  /* 0x0000001fffaf7819 */ /* 0x000fe2000001169a */
[----:B------:R-:W-:Y:S01]  /*4200*/  IMAD R65, R65, 0x38, R70 ;  /* 0x0000003841417824 */ /* 0x000fe200078e0246 */
[----:B------:R-:W-:Y:S01]  /*4210*/  LEA.HI.SX32 R158, R158, R51, 0x1d ;  /* 0x000000339e9e7211 */ /* 0x000fe200078feaff */
        /* <DEDUP_REMOVED lines=8> */
[C---:B------:R-:W-:Y:S01]  /*42a0*/  IMAD R70, R90.reuse, 0x620, R75 ;  /* 0x000006205a467824 */ /* 0x040fe200078e024b */
[----:B------:R-:W-:Y:S01]  /*42b0*/  P2R R125, PR, RZ, 0x8 ;  /* 0x00000008ff7d7803 */ /* 0x000fe20000000000 */
[----:B------:R-:W-:Y:S01]  /*42c0*/  IMAD R92, R90, 0x620, R73 ;  /* 0x000006205a5c7824 */ /* 0x000fe200078e0249 */
[----:B------:R-:W-:Y:S01]  /*42d0*/  ISETP.NE.AND P3, PT, R42, RZ, PT ;  /* 0x000000ff2a00720c */ /* 0x000fe20003f65270 */
[C---:B------:R-:W-:Y:S01]  /*42e0*/  IMAD R82, R90.reuse, 0x620, R117 ;  /* 0x000006205a527824 */ /* 0x040fe200078e0275 */
[----:B------:R-:W-:Y:S01]  /*42f0*/  SHF.R.U32.HI R51, RZ, 0x1f, R174 ;  /* 0x0000001fff337819 */ /* 0x000fe200000116ae */
[----:B------:R-:W-:Y:S01]  /*4300*/  IMAD R71, R90, 0x620, R71 ;  /* 0x000006205a477824 */ /* 0x000fe200078e0247 */
[----:B------:R-:W-:Y:S01]  /*4310*/  ISETP.NE.AND P1, PT, R40, RZ, PT ;  /* 0x000000ff2800720c */ /* 0x000fe20003f25270 */
[----:B------:R-:W-:Y:S01]  /*4320*/  IMAD.HI R95, R15, -0x77777777, R14 ;  /* 0x888888890f5f7827 */ /* 0x000fe200078e020e */
[----:B------:R-:W-:-:S02]  /*4330*/  LEA.HI.SX32 R174, R174, R51, 0x1d ;  /* 0x00000033aeae7211 */ /* 0x000fc400078feaff */
[----:B------:R-:W-:Y:S01]  /*4340*/  LEA.HI.SX32 R140, R140, R69, 0x1d ;  /* 0x000000458c8c7211 */ /* 0x000fe200078feaff */
[----:B------:R-:W-:Y:S01]  /*4350*/  IMAD.HI R188, R189, -0x77777777, R188 ;  /* 0x88888889bdbc7827 */ /* 0x000fe200078e02bc */
[----:B------:R-:W-:Y:S02]  /*4360*/  LEA.HI.SX32 R189, R91, R98, 0x1d ;  /* 0x000000625bbd7211 */ /* 0x000fe400078feaff */
[----:B------:R-:W-:Y:S01]  /*4370*/  SHF.R.U32.HI R91, RZ, 0x1f, R170 ;  /* 0x0000001fff5b7819 */ /* 0x000fe200000116aa */
[----:B------:R-:W-:Y:S01]  /*4380*/  IMAD R59, R59, 0x38, R62 ;  /* 0x000000383b3b7824 */ /* 0x000fe200078e023e */
[----:B------:R-:W-:Y:S01]  /*4390*/  SHF.R.U32.HI R69, RZ, 0x1f, R148 ;  /* 0x0000001fff457819 */ /* 0x000fe20000011694 */
[----:B------:R-:W-:Y:S01]  /*43a0*/  IMAD R73, R90, 0x620, R72 ;  /* 0x000006205a497824 */ /* 0x000fe200078e0248 */
[----:B------:R-:W-:Y:S01]  /*43b0*/  LEA.HI.SX32 R91, R170, R91, 0x1d ;  /* 0x0000005baa5b7211 */ /* 0x000fe200078feaff */
[----:B------:R-:W-:Y:S01]  /*43c0*/  IMAD.HI R180, R181, -0x77777777, R180 ;  /* 0x88888889b5b47827 */ /* 0x000fe200078e02b4 */
[----:B------:R-:W-:-:S02]  /*43d0*/  SHF.R.U32.HI R185, RZ, 0x1f, R188 ;  /* 0x0000001fffb97819 */ /* 0x000fc400000116bc */
[----:B------:R-:W-:Y:S01]  /*43e0*/  LEA.HI.SX32 R69, R148, R69, 0x1d ;  /* 0x0000004594457211 */ /* 0x000fe200078feaff */
[----:B------:R-:W-:Y:S01]  /*43f0*/  IMAD.HI R186, R187, -0x77777777, R186 ;  /* 0x88888889bbba7827 */ /* 0x000fe200078e02ba */
[----:B------:R-:W-:Y:S02]  /*4400*/  LEA.HI.SX32 R187, R89, R50, 0x1d ;  /* 0x0000003259bb7211 */ /* 0x000fe400078feaff */
[----:B------:R-:W-:Y:S01]  /*4410*/  SHF.R.U32.HI R89, RZ, 0x1f, R168 ;  /* 0x0000001fff597819 */ /* 0x000fe200000116a8 */
[----:B------:R-:W-:Y:S01]  /*4420*/  IMAD R141, R48, 0xc40, R202 ;  /* 0x00000c40308d7824 */ /* 0x000fe200078e02ca */
[----:B------:R-:W-:Y:S01]  /*4430*/  LEA.HI.SX32 R48, R96, R55, 0x1d ;  /* 0x0000003760307211 */ /* 0x000fe200078feaff */
[----:B------:R-:W-:Y:S01]  /*4440*/  IMAD R62, R130, 0x38, R67 ;  /* 0x00000038823e7824 */ /* 0x000fe200078e0243 */
[----:B------:R-:W-:Y:S01]  /*4450*/  SHF.R.U32.HI R96, RZ, 0x1f, R93 ;  /* 0x0000001fff607819 */ /* 0x000fe2000001165d */
[C---:B------:R-:W-:Y:S01]  /*4460*/  IMAD R120, R90.reuse, 0x1c, R76 ;  /* 0x0000001c5a787824 */ /* 0x040fe200078e024c */
[----:B------:R-:W-:Y:S01]  /*4470*/  SHF.R.U32.HI R50, RZ, 0x1f, R95 ;  /* 0x0000001fff327819 */ /* 0x000fe2000001165f */
[----:B------:R-:W-:Y:S01]  /*4480*/  IMAD R67, R143, 0x38, R70 ;  /* 0x000000388f437824 */ /* 0x000fe200078e0246 */
[----:B------:R-:W-:Y:S01]  /*4490*/  SHF.R.U32.HI R179, RZ, 0x1f, R180 ;  /* 0x0000001fffb37819 */ /* 0x000fe200000116b4 */
[----:B------:R-:W-:Y:S01]  /*44a0*/  IMAD R76, R90, 0x620, R77 ;  /* 0x000006205a4c7824 */ /* 0x000fe200078e024d */
[----:B------:R-:W-:Y:S01]  /*44b0*/  LEA.HI.SX32 R96, R93, R96, 0x1d ;  /* 0x000000605d607211 */ /* 0x000fe200078feaff */
[----:B------:R-:W-:Y:S01]  /*44c0*/  IMAD R63, R63, 0x38, R82 ;  /* 0x000000383f3f7824 */ /* 0x000fe200078e0252 */
[----:B------:R-:W-:Y:S01]  /*44d0*/  IADD3 R82, R86, 0x498, RZ ;  /* 0x0000049856527810 */ /* 0x000fe20007ffe0ff */
[----:B------:R-:W-:Y:S01]  /*44e0*/  IMAD R70, R88, 0x38, R71 ;  /* 0x0000003858467824 */ /* 0x000fe200078e0247 */
[----:B------:R-:W-:Y:S01]  /*44f0*/  LEA.HI.SX32 R89, R168, R89, 0x1d ;  /* 0x00000059a8597211 */ /* 0x000fe200078feaff */
[----:B------:R-:W-:Y:S01]  /*4500*/  IMAD R71, R152, 0x38, R73 ;  /* 0x0000003898477824 */ /* 0x000fe200078e0249 */
[----:B------:R-:W-:Y:S01]  /*4510*/  SHF.R.U32.HI R93, RZ, 0x1f, R184 ;  /* 0x0000001fff5d7819 */ /* 0x000fe200000116b8 */
[----:B------:R-:W-:Y:S01]  /*4520*/  IMAD.HI R182, R183, -0x77777777, R182 ;  /* 0x88888889b7b67827 */ /* 0x000fe200078e02b6 */
[----:B------:R-:W-:-:S02]  /*4530*/  SHF.R.U32.HI R183, RZ, 0x1f, R186 ;  /* 0x0000001fffb77819 */ /* 0x000fc400000116ba */
[----:B------:R-:W-:Y:S01]  /*4540*/  LEA.HI.SX32 R95, R95, R50, 0x1d ;  /* 0x000000325f5f7211 */ /* 0x000fe200078feaff */
[----:B------:R-:W-:Y:S01]  /*4550*/  IMAD R115, R43, 0xc40, R208 ;  /* 0x00000c402b737824 */ /* 0x000fe200078e02d0 */
[----:B------:R-:W-:Y:S01]  /*4560*/  P2R R43, PR, RZ, 0x40 ;  /* 0x00000040ff2b7803 */ /* 0x000fe20000000000 */
[----:B------:R-:W-:Y:S01]  /*4570*/  IMAD R73, R90, 0x620, R157 ;  /* 0x000006205a497824 */ /* 0x000fe200078e029d */
[----:B------:R-:W-:Y:S01]  /*4580*/  ISETP.LT.OR P6, PT, R120, 0x1, !P5 ;  /* 0x000000017800780c */ /* 0x000fe20006fc1670 */
[----:B------:R-:W-:Y:S01]  /*4590*/  IMAD.HI R176, R177, -0x77777777, R176 ;  /* 0x88888889b1b07827 */ /* 0x000fe200078e02b0 */
[----:B------:R-:W-:Y:S02]  /*45a0*/  LEA.HI.SX32 R179, R180, R179, 0x1d ;  /* 0x000000b3b4b37211 */ /* 0x000fe400078feaff */
[----:B------:R-:W-:Y:S01]  /*45b0*/  LEA.HI.SX32 R183, R186, R183, 0x1d ;  /* 0x000000b7bab77211 */ /* 0x000fe200078feaff */
[----:B------:R-:W-:Y:S01]  /*45c0*/  IMAD R157, R189, 0x38, R76 ;  /* 0x00000038bd9d7824 */ /* 0x000fe200078e024c */
[----:B------:R-:W-:Y:S01]  /*45d0*/  SHF.R.U32.HI R50, RZ, 0x1f, R101 ;  /* 0x0000001fff327819 */ /* 0x000fe20000011665 */
[----:B------:R-:W-:Y:S01]  /*45e0*/  IMAD R189, R90, 0x1c, R189 ;  /* 0x0000001c5abd7824 */ /* 0x000fe200078e02bd */
[----:B------:R-:W-:Y:S01]  /*45f0*/  SHF.R.U32.HI R175, RZ, 0x1f, R176 ;  /* 0x0000001fffaf7819 */ /* 0x000fe200000116b0 */
[----:B------:R-:W-:Y:S01]  /*4600*/  IMAD.HI R190, R191, -0x77777777, R190 ;  /* 0x88888889bfbe7827 */ /* 0x000fe200078e02be */
[----:B------:R-:W-:-:S02]  /*4610*/  SHF.R.U32.HI R191, RZ, 0x1f, R156 ;  /* 0x0000001fffbf7819 */ /* 0x000fc4000001169c */
[----:B------:R-:W-:Y:S01]  /*4620*/  P2R R186, PR, RZ, 0x40 ;  /* 0x00000040ffba7803 */ /* 0x000fe20000000000 */
[----:B------:R-:W-:Y:S01]  /*4630*/  IMAD R129, R214, 0xe, R212 ;  /* 0x0000000ed6817824 */ /* 0x000fe200078e02d4 */
[----:B------:R-:W-:Y:S01]  /*4640*/  LEA.HI.SX32 R184, R184, R93, 0x1d ;  /* 0x0000005db8b87211 */ /* 0x000fe200078feaff */
[----:B------:R-:W-:Y:S01]  /*4650*/  IMAD R239, R239, 0xc40, R82 ;  /* 0x00000c40efef7824 */ /* 0x000fe200078e0252 */
[----:B------:R-:W-:Y:S01]  /*4660*/  ISETP.LT.OR P6, PT, R189, 0x1, !P3 ;  /* 0x00000001bd00780c */ /* 0x000fe20005fc1670 */
[----:B------:R-:W-:Y:S01]  /*4670*/  IMAD R171, R90, 0x620, R171 ;  /* 0x000006205aab7824 */ /* 0x000fe200078e02ab */
[----:B------:R-:W-:Y:S01]  /*4680*/  LEA.HI.SX32 R191, R156, R191, 0x1d ;  /* 0x000000bf9cbf7211 */ /* 0x000fe200078feaff */
[C---:B------:R-:W-:Y:S01]  /*4690*/  IMAD R82, R90.reuse, 0x620, R80 ;  /* 0x000006205a527824 */ /* 0x040fe200078e0250 */
[----:B------:R-:W-:Y:S01]  /*46a0*/  SHF.R.U32.HI R93, RZ, 0x1f, R172 ;  /* 0x0000001fff5d7819 */ /* 0x000fe200000116ac */
[C---:B------:R-:W-:Y:S01]  /*46b0*/  IMAD R98, R90.reuse, 0x620, R107 ;  /* 0x000006205a627824 */ /* 0x040fe200078e026b */
[----:B------:R-:W-:Y:S01]  /*46c0*/  ISETP.GE.AND P2, PT, R129, 0x1, PT ;  /* 0x000000018100780c */ /* 0x000fe20003f46270 */
[C---:B------:R-:W-:Y:S01]  /*46d0*/  IMAD R205, R90.reuse, 0x620, R205 ;  /* 0x000006205acd7824 */ /* 0x040fe200078e02cd */
[----:B------:R-:W-:Y:S01]  /*46e0*/  SHF.R.U32.HI R55, RZ, 0x1f, R102 ;  /* 0x0000001fff377819 */ /* 0x000fe20000011666 */
[----:B------:R-:W-:Y:S01]  /*46f0*/  IMAD R126, R90, 0x1c, R89 ;  /* 0x0000001c5a7e7824 */ /* 0x000fe200078e0259 */
[----:B------:R-:W-:Y:S01]  /*4700*/  LEA.HI.SX32 R101, R101, R50, 0x1c ;  /* 0x0000003265657211 */ /* 0x000fe200078fe2ff */
[----:B------:R-:W-:Y:S01]  /*4710*/  IMAD R156, R144, 0x38, R171 ;  /* 0x00000038909c7824 */ /* 0x000fe200078e02ab */
[----:B------:R-:W-:Y:S01]  /*4720*/  LEA.HI.SX32 R175, R176, R175, 0x1d ;  /* 0x000000afb0af7211 */ /* 0x000fe200078feaff */
[----:B------:R-:W-:Y:S01]  /*4730*/  IMAD R77, R91, 0x38, R82 ;  /* 0x000000385b4d7824 */ /* 0x000fe200078e0252 */
[----:B------:R-:W-:Y:S01]  /*4740*/  LEA.HI.SX32 R93, R172, R93, 0x1d ;  /* 0x0000005dac5d7211 */ /* 0x000fe200078feaff */
[----:B------:R-:W-:Y:S01]  /*4750*/  IMAD R82, R179, 0x38, R98 ;  /* 0x00000038b3527824 */ /* 0x000fe200078e0262 */
[----:B------:R-:W-:Y:S01]  /*4760*/  P2R R129, PR, RZ, 0x4 ;  /* 0x00000004ff817803 */ /* 0x000fe20000000000 */
[----:B------:R-:W-:Y:S01]  /*4770*/  IMAD R144, R90, 0x1c, R179 ;  /* 0x0000001c5a907824 */ /* 0x000fe200078e02b3 */
[----:B------:R-:W-:Y:S01]  /*4780*/  P2R R179, PR, RZ, 0x40 ;  /* 0x00000040ffb37803 */ /* 0x000fe20000000000 */
[----:B------:R-:W-:Y:S01]  /*4790*/  IMAD R47, R47, 0xc40, R202 ;  /* 0x00000c402f2f7824 */ /* 0x000fe200078e02ca */
[----:B------:R-:W-:Y:S01]  /*47a0*/  ISETP.LT.OR P6, PT, R126, 0x1, !P3 ;  /* 0x000000017e00780c */ /* 0x000fe20005fc1670 */
[----:B------:R-:W-:Y:S01]  /*47b0*/  IMAD R236, R236, 0xc40, R205 ;  /* 0x00000c40ecec7824 */ /* 0x000fe200078e02cd */
[----:B------:R-:W-:Y:S01]  /*47c0*/  LEA.HI.SX32 R102, R102, R55, 0x1d ;  /* 0x0000003766667211 */ /* 0x000fe200078feaff */
[----:B------:R-:W-:Y:S01]  /*47d0*/  IMAD R61, R128, 0x38, R61 ;  /* 0x00000038803d7824 */ /* 0x000fe200078e023d */
[----:B------:R-:W-:Y:S01]  /*47e0*/  ISETP.NE.AND P2, PT, R132, RZ, PT ;  /* 0x000000ff8400720c */ /* 0x000fe20003f45270 */
[C---:B------:R-:W-:Y:S01]  /*47f0*/  IMAD R128, R90.reuse, 0x1c, R91 ;  /* 0x0000001c5a807824 */ /* 0x040fe200078e025b */
[----:B------:R-:W-:Y:S01]  /*4800*/  SHF.R.U32.HI R55, RZ, 0x1f, R106 ;  /* 0x0000001fff377819 */ /* 0x000fe2000001166a */
[----:B------:R-:W-:Y:S01]  /*4810*/  IMAD R101, R101, -0x1d, R79 ;  /* 0xffffffe365657824 */ /* 0x000fe200078e024f */
[----:B------:R-:W-:Y:S01]  /*4820*/  SHF.R.U32.HI R177, RZ, 0x1f, R178 ;  /* 0x0000001fffb17819 */ /* 0x000fe200000116b2 */
[----:B------:R-:W-:Y:S01]  /*4830*/  IMAD R51, R90, 0x620, R47 ;  /* 0x000006205a337824 */ /* 0x000fe200078e022f */
[----:B------:R-:W-:Y:S01]  /*4840*/  LEA.HI.SX32 R52, R106, R55, 0x1d ;  /* 0x000000376a347211 */ /* 0x000fe200078feaff */
[----:B------:R-:W-:Y:S01]  /*4850*/  IMAD R79, R175, 0x38, R236 ;  /* 0x00000038af4f7824 */ /* 0x000fe200078e02ec */
[----:B------:R-:W-:Y:S01]  /*4860*/  SHF.R.U32.HI R55, RZ, 0x1f, R112 ;  /* 0x0000001fff377819 */ /* 0x000fe20000011670 */
[C---:B------:R-:W-:Y:S01]  /*4870*/  IMAD R138, R90.reuse, 0x1c, R175 ;  /* 0x0000001c5a8a7824 */ /* 0x040fe200078e02af */
[----:B------:R-:W-:Y:S01]  /*4880*/  P2R R175, PR, RZ, 0x40 ;  /* 0x00000040ffaf7803 */ /* 0x000fe20000000000 */
[----:B------:R-:W-:Y:S01]  /*4890*/  IMAD R50, R90, 0x620, R139 ;  /* 0x000006205a327824 */ /* 0x000fe200078e028b */
[----:B------:R-:W-:Y:S01]  /*48a0*/  ISETP.LT.OR P6, PT, R128, 0x1, !P2 ;  /* 0x000000018000780c */ /* 0x000fe200057c1670 */
[----:B------:R-:W-:Y:S01]  /*48b0*/  IMAD R47, R90, 0x620, R200 ;  /* 0x000006205a2f7824 */ /* 0x000fe200078e02c8 */
[----:B------:R-:W-:Y:S01]  /*48c0*/  LEA.HI.SX32 R177, R178, R177, 0x1d ;  /* 0x000000b1b2b17211 */ /* 0x000fe200078feaff */
[----:B------:R-:W-:Y:S01]  /*48d0*/  IMAD R130, R90, 0x1c, R93 ;  /* 0x0000001c5a827824 */ /* 0x000fe200078e025d */
[----:B------:R-:W-:Y:S01]  /*48e0*/  P2R R207, PR, RZ, 0x40 ;  /* 0x00000040ffcf7803 */ /* 0x000fe20000000000 */
[----:B------:R-:W-:Y:S01]  /*48f0*/  IMAD R45, R45, 0x38, R50 ;  /* 0x000000382d2d7824 */ /* 0x000fe200078e0232 */
[----:B------:R-:W-:Y:S01]  /*4900*/  LEA.HI.SX32 R112, R112, R55, 0x1d ;  /* 0x0000003770707211 */ /* 0x000fe200078feaff */
[----:B------:R-:W-:Y:S01]  /*4910*/  IMAD R47, R94, 0x38, R47 ;  /* 0x000000385e2f7824 */ /* 0x000fe200078e022f */
[----:B------:R-:W-:Y:S01]  /*4920*/  ISETP.LT.OR P6, PT, R130, 0x1, !P1 ;  /* 0x000000018200780c */ /* 0x000fe20004fc1670 */
[C---:B------:R-:W-:Y:S01]  /*4930*/  IMAD R147, R90.reuse, 0x620, R147 ;  /* 0x000006205a937824 */ /* 0x040fe200078e0293 */
[----:B------:R-:W-:Y:S01]  /*4940*/  SHF.R.U32.HI R55, RZ, 0x1f, R116 ;  /* 0x0000001fff377819 */ /* 0x000fe20000011674 */
[----:B------:R-:W-:Y:S01]  /*4950*/  IMAD R80, R90, 0x620, R109 ;  /* 0x000006205a507824 */ /* 0x000fe200078e026d */
[----:B------:R-:W-:Y:S01]  /*4960*/  LEA.HI.SX32 R185, R188, R185, 0x1d ;  /* 0x000000b9bcb97211 */ /* 0x000fe200078feaff */
[----:B------:R-:W-:Y:S01]  /*4970*/  IMAD R46, R46, 0x38, R51 ;  /* 0x000000382e2e7824 */ /* 0x000fe200078e0233 */
[----:B------:R-:W-:Y:S01]  /*4980*/  LEA.HI.SX32 R55, R116, R55, 0x1d ;  /* 0x0000003774377211 */ /* 0x000fe200078feaff */
[C---:B------:R-:W-:Y:S01]  /*4990*/  IMAD R50, R90.reuse, 0x620, R99 ;  /* 0x000006205a327824 */ /* 0x040fe200078e0263 */
[----:B------:R-:W-:Y:S01]  /*49a0*/  SHF.R.U32.HI R181, RZ, 0x1f, R182 ;  /* 0x0000001fffb57819 */ /* 0x000fe200000116b6 */
[----:B------:R-:W-:Y:S01]  /*49b0*/  IMAD R94, R90, 0x620, R111 ;  /* 0x000006205a5e7824 */ /* 0x000fe200078e026f */
[----:B------:R-:W-:Y:S01]  /*49c0*/  ISETP.LT.OR P2, PT, R144, 0x1, !P2 ;  /* 0x000000019000780c */ /* 0x000fe20005741670 */
[----:B------:R-:W-:Y:S01]  /*49d0*/  IMAD R51, R90, 0x620, R194 ;  /* 0x000006205a337824 */ /* 0x000fe200078e02c2 */
[----:B------:R-:W-:Y:S01]  /*49e0*/  LEA.HI.SX32 R181, R182, R181, 0x1d ;  /* 0x000000b5b6b57211 */ /* 0x000fe200078feaff */
[----:B------:R-:W-:Y:S01]  /*49f0*/  IMAD R81, R81, 0xc40, R225 ;  /* 0x00000c4051517824 */ /* 0x000fe200078e02e1 */
[----:B------:R-:W-:Y:S01]  /*4a00*/  IADD3 R88, R86, 0x2d8, RZ ;  /* 0x000002d856587810 */ /* 0x000fe20007ffe0ff */
[----:B------:R-:W-:Y:S01]  /*4a10*/  IMAD R148, R140, 0x38, R147 ;  /* 0x000000388c947824 */ /* 0x000fe200078e0293 */
[----:B------:R-:W-:Y:S01]  /*4a20*/  IADD3 R99, R86, 0x3b8, RZ ;  /* 0x000003b856637810 */ /* 0x000fe20007ffe0ff */
[----:B------:R-:W-:Y:S01]  /*4a30*/  IMAD R76, R89, 0x38, R80 ;  /* 0x00000038594c7824 */ /* 0x000fe200078e0250 */
[----:B------:R-:W-:Y:S01]  /*4a40*/  HFMA2.MMA R91, -RZ, RZ, 0, 0 ;  /* 0x00000000ff5b7435 */ /* 0x000fe200000001ff */
[----:B------:R-:W-:Y:S01]  /*4a50*/  IMAD R166, R214, 0xe, R206 ;  /* 0x0000000ed6a67824 */ /* 0x000fe200078e02ce */
[----:B------:R-:W-:Y:S01]  /*4a60*/  P2R R206, PR, RZ, 0x40 ;  /* 0x00000040ffce7803 */ /* 0x000fe20000000000 */
[--C-:B------:R-:W-:Y:S01]  /*4a70*/  IMAD R232, R232, 0xc40, R205.reuse ;  /* 0x00000c40e8e87824 */ /* 0x100fe200078e02cd */
[----:B------:R-:W-:Y:S01]  /*4a80*/  ISETP.LT.OR P6, PT, R138, 0x1, !P0 ;  /* 0x000000018a00780c */ /* 0x000fe200047c1670 */
[--C-:B------:R-:W-:Y:S01]  /*4a90*/  IMAD R167, R233, 0x38, R205.reuse ;  /* 0x00000038e9a77824 */ /* 0x100fe200078e02cd */
[----:B------:R-:W-:Y:S01]  /*4aa0*/  CS2R R110, SRZ ;  /* 0x00000000006e7805 */ /* 0x000fe2000001ff00 */
[----:B------:R-:W-:Y:S01]  /*4ab0*/  IMAD R84, R235, 0xc40, R205 ;  /* 0x00000c40eb547824 */ /* 0x000fe200078e02cd */
[----:B------:R-:W-:Y:S01]  /*4ac0*/  CS2R R116, SRZ ;  /* 0x0000000000747805 */ /* 0x000fe2000001ff00 */
[----:B------:R-:W-:-:S02]  /*4ad0*/  IMAD R49, R49, 0x38, R50 ;  /* 0x0000003831317824 */ /* 0x000fc400078e0232 */
[----:B------:R-:W-:Y:S02]  /*4ae0*/  IMAD R147, R90, 0x620, R153 ;  /* 0x000006205a937824 */ /* 0x000fe400078e0299 */
[----:B------:R-:W-:Y:S02]  /*4af0*/  IMAD R80, R177, 0x38, R94 ;  /* 0x00000038b1507824 */ /* 0x000fe400078e025e */
[----:B------:R-:W-:Y:S02]  /*4b00*/  IMAD R205, R234, 0xc40, R205 ;  /* 0x00000c40eacd7824 */ /* 0x000fe400078e02cd */
[----:B------:R-:W-:Y:S02]  /*4b10*/  IMAD R50, R102, 0x38, R51 ;  /* 0x0000003866327824 */ /* 0x000fe400078e0233 */
[----:B------:R-:W-:Y:S02]  /*4b20*/  IMAD R177, R90, 0x1c, R177 ;  /* 0x0000001c5ab17824 */ /* 0x000fe400078e02b1 */
[----:B------:R-:W-:Y:S01]  /*4b30*/  IMAD.HI R192, R193, -0x77777777, R192 ;  /* 0x88888889c1c07827 */ /* 0x000fe200078e02c0 */
[----:B------:R-:W-:-:S02]  /*4b40*/  SHF.R.U32.HI R193, RZ, 0x1f, R160 ;  /* 0x0000001fffc17819 */ /* 0x000fc400000116a0 */
[----:B------:R-:W-:Y:S01]  /*4b50*/  ISETP.LT.OR P3, PT, R177, 0x1, !P3 ;  /* 0x00000001b100780c */ /* 0x000fe20005f61670 */
[----:B------:R-:W-:Y:S01]  /*4b60*/  IMAD R155, R214, 0xe, R195 ;  /* 0x0000000ed69b7824 */ /* 0x000fe200078e02c3 */
[----:B------:R-:W-:Y:S01]  /*4b70*/  SHF.R.U32.HI R195, RZ, 0x1f, R190 ;  /* 0x0000001fffc37819 */ /* 0x000fe200000116be */
[----:B------:R-:W-:Y:S01]  /*4b80*/  IMAD R141, R90, 0x620, R141 ;  /* 0x000006205a8d7824 */ /* 0x000fe200078e028d */
[----:B------:R-:W-:Y:S01]  /*4b90*/  LEA.HI.SX32 R193, R160, R193, 0x1d ;  /* 0x000000c1a0c17211 */ /* 0x000fe200078feaff */
[----:B------:R-:W-:Y:S01]  /*4ba0*/  IMAD R102, R90, 0x620, R81 ;  /* 0x000006205a667824 */ /* 0x000fe200078e0251 */
[----:B------:R-:W-:Y:S01]  /*4bb0*/  LEA.HI.SX32 R195, R190, R195, 0x1d ;  /* 0x000000c3bec37211 */ /* 0x000fe200078feaff */
[----:B------:R-:W-:Y:S02]  /*4bc0*/  IMAD R147, R158, 0x38, R147 ;  /* 0x000000389e937824 */ /* 0x000fe400078e0293 */
[----:B------:R-:W-:Y:S01]  /*4bd0*/  IMAD R72, R154, 0x38, R205 ;  /* 0x000000389a487824 */ /* 0x000fe200078e02cd */
[----:B------:R-:W-:Y:S01]  /*4be0*/  P2R R205, PR, RZ, 0x40 ;  /* 0x00000040ffcd7803 */ /* 0x000fe20000000000 */
[----:B------:R-:W-:Y:S01]  /*4bf0*/  IMAD R158, R90, 0x620, R85 ;  /* 0x000006205a9e7824 */ /* 0x000fe200078e0255 */
[----:B------:R-:W-:Y:S01]  /*4c00*/  ISETP.NE.AND P6, PT, R127, RZ, PT ;  /* 0x000000ff7f00720c */ /* 0x000fe20003fc5270 */
[----:B------:R-:W-:Y:S01]  /*4c10*/  IMAD R142, R214, 0xe, R203 ;  /* 0x0000000ed68e7824 */ /* 0x000fe200078e02cb */
[----:B------:R-:W-:Y:S01]  /*4c20*/  SHF.R.U32.HI R203, RZ, 0x1f, R192 ;  /* 0x0000001fffcb7819 */ /* 0x000fe200000116c0 */
[----:B------:R-:W-:-:S02]  /*4c30*/  IMAD R44, R44, 0x38, R141 ;  /* 0x000000382c2c7824 */ /* 0x000fc400078e028d */
[----:B------:R-:W-:Y:S01]  /*4c40*/  IMAD R143, R90, 0x1c, R95 ;  /* 0x0000001c5a8f7824 */ /* 0x000fe200078e025f */
[----:B------:R-:W-:Y:S01]  /*4c50*/  LEA.HI.SX32 R203, R192, R203, 0x1d ;  /* 0x000000cbc0cb7211 */ /* 0x000fe200078feaff */
[----:B------:R-:W-:Y:S02]  /*4c60*/  IMAD R85, R185, 0x38, R102 ;  /* 0x00000038b9557824 */ /* 0x000fe400078e0266 */
[C---:B------:R-:W-:Y:S01]  /*4c70*/  IMAD R141, R90.reuse, 0x620, R198 ;  /* 0x000006205a8d7824 */ /* 0x040fe200078e02c6 */
[----:B------:R-:W-:Y:S01]  /*4c80*/  P2R R198, PR, RZ, 0x4 ;  /* 0x00000004ffc67803 */ /* 0x000fe20000000000 */
[C---:B------:R-:W-:Y:S01]  /*4c90*/  IMAD R145, R90.reuse, 0x620, R145 ;  /* 0x000006205a917824 */ /* 0x040fe200078e0291 */
[----:B------:R-:W-:Y:S01]  /*4ca0*/  ISETP.NE.AND P2, PT, R129, RZ, PT ;  /* 0x000000ff8100720c */ /* 0x000fe20003f45270 */
[----:B------:R-:W-:Y:S02]  /*4cb0*/  IMAD R185, R90, 0x1c, R185 ;  /* 0x0000001c5ab97824 */ /* 0x000fe400078e02b9 */
[----:B------:R-:W-:-:S02]  /*4cc0*/  IMAD R55, R55, 0x38, R92 ;  /* 0x0000003837377824 */ /* 0x000fc400078e025c */
[----:B------:R-:W-:Y:S01]  /*4cd0*/  IMAD R92, R90, 0x620, R169 ;  /* 0x000006205a5c7824 */ /* 0x000fe200078e02a9 */
[----:B------:R-:W-:Y:S01]  /*4ce0*/  P2R R169, PR, RZ, 0x8 ;  /* 0x00000008ffa97803 */ /* 0x000fe20000000000 */
[----:B------:R-:W-:Y:S01]  /*4cf0*/  IMAD R141, R100, 0x38, R141 ;  /* 0x00000038648d7824 */ /* 0x000fe200078e028d */
[----:B------:R-:W-:Y:S01]  /*4d00*/  ISETP.LT.OR P3, PT, R143, 0x1, !P6 ;  /* 0x000000018f00780c */ /* 0x000fe20007761670 */
[----:B------:R-:W-:Y:S01]  /*4d10*/  IMAD R66, R66, 0x38, R145 ;  /* 0x0000003842427824 */ /* 0x000fe200078e0291 */
[----:B------:R-:W-:Y:S01]  /*4d20*/  ISETP.LT.OR P6, PT, R185, 0x1, !P6 ;  /* 0x00000001b900780c */ /* 0x000fe200077c1670 */
[C---:B------:R-:W-:Y:S02]  /*4d30*/  IMAD R100, R90.reuse, 0x620, R87 ;  /* 0x000006205a647824 */ /* 0x040fe400078e0257 */
[C---:B------:R-:W-:Y:S01]  /*4d40*/  IMAD R106, R90.reuse, 0x620, R159 ;  /* 0x000006205a6a7824 */ /* 0x040fe200078e029f */
[----:B------:R-:W-:Y:S01]  /*4d50*/  P2R R189, PR, RZ, 0x40 ;  /* 0x00000040ffbd7803 */ /* 0x000fe20000000000 */
[----:B------:R-:W-:-:S02]  /*4d60*/  IMAD R145, R90, 0x1c, R195 ;  /* 0x0000001c5a917824 */ /* 0x000fc400078e02c3 */
[----:B------:R-:W-:Y:S02]  /*4d70*/  IMAD R137, R214, 0xe, R216 ;  /* 0x0000000ed6897824 */ /* 0x000fe400078e02d8 */
[----:B------:R-:W-:Y:S01]  /*4d80*/  IMAD R73, R96, 0x38, R73 ;  /* 0x0000003860497824 */ /* 0x000fe200078e0249 */
[----:B------:R-:W-:Y:S01]  /*4d90*/  ISETP.LT.OR P6, PT, R145, 0x1, !P2 ;  /* 0x000000019100780c */ /* 0x000fe200057c1670 */
[C---:B------:R-:W-:Y:S01]  /*4da0*/  IMAD R96, R90.reuse, 0x620, R83 ;  /* 0x000006205a607824 */ /* 0x040fe200078e0253 */
[----:B------:R-:W-:Y:S01]  /*4db0*/  ISETP.GE.AND P4, PT, R137, 0x1, PT ;  /* 0x000000018900780c */ /* 0x000fe20003f86270 */
[----:B------:R-:W-:Y:S01]  /*4dc0*/  IMAD R83, R181, 0x38, R100 ;  /* 0x00000038b5537824 */ /* 0x000fe200078e0264 */
[----:B------:R-:W-:Y:S01]  /*4dd0*/  P2R R188, PR, RZ, 0x40 ;  /* 0x00000040ffbc7803 */ /* 0x000fe20000000000 */
[----:B------:R-:W-:Y:S02]  /*4de0*/  IMAD R87, R203, 0x38, R106 ;  /* 0x00000038cb577824 */ /* 0x000fe400078e026a */
[C---:B------:R-:W-:Y:S01]  /*4df0*/  IMAD R181, R90.reuse, 0x1c, R181 ;  /* 0x0000001c5ab57824 */ /* 0x040fe200078e02b5 */
[----:B------:R-:W-:Y:S01]  /*4e00*/  CS2R R106, SRZ ;  /* 0x00000000006a7805 */ /* 0x000fe2000001ff00 */
[----:B------:R-:W-:-:S02]  /*4e10*/  IMAD R203, R90, 0x1c, R203 ;  /* 0x0000001c5acb7824 */ /* 0x000fc400078e02cb */
[C---:B------:R-:W-:Y:S01]  /*4e20*/  IMAD R51, R90.reuse, 0x620, R196 ;  /* 0x000006205a337824 */ /* 0x040fe200078e02c4 */
[----:B------:R-:W-:Y:S01]  /*4e30*/  ISETP.LT.OR P1, PT, R181, 0x1, !P1 ;  /* 0x00000001b500780c */ /* 0x000fe20004f21670 */
[C---:B------:R-:W-:Y:S01]  /*4e40*/  IMAD R197, R90.reuse, 0x620, R197 ;  /* 0x000006205ac57824 */ /* 0x040fe200078e02c5 */
[----:B------:R-:W-:Y:S01]  /*4e50*/  ISETP.LT.OR P6, PT, R203, 0x1, !P4 ;  /* 0x00000001cb00780c */ /* 0x000fe200067c1670 */
[----:B------:R-:W-:Y:S02]  /*4e60*/  IMAD R84, R183, 0x38, R84 ;  /* 0x00000038b7547824 */ /* 0x000fe400078e0254 */
[----:B------:R-:W-:Y:S02]  /*4e70*/  IMAD R183, R90, 0x1c, R183 ;  /* 0x0000001c5ab77824 */ /* 0x000fe400078e02b7 */
[----:B------:R-:W-:Y:S02]  /*4e80*/  IMAD R237, R237, 0xc40, R88 ;  /* 0x00000c40eded7824 */ /* 0x000fe400078e0258 */
[----:B------:R-:W-:-:S02]  /*4e90*/  IMAD R51, R104, 0x38, R51 ;  /* 0x0000003868337824 */ /* 0x000fc400078e0233 */
[----:B------:R-:W-:Y:S01]  /*4ea0*/  IMAD R52, R52, 0x38, R197 ;  /* 0x0000003834347824 */ /* 0x000fe200078e02c5 */
[----:B------:R-:W-:Y:S01]  /*4eb0*/  P2R R197, PR, RZ, 0x2 ;  /* 0x00000002ffc57803 */ /* 0x000fe20000000000 */
[C---:B------:R-:W-:Y:S01]  /*4ec0*/  IMAD R149, R90.reuse, 0x620, R149 ;  /* 0x000006205a957824 */ /* 0x040fe200078e0295 */
[----:B------:R-:W-:Y:S01]  /*4ed0*/  ISETP.LT.OR P1, PT, R183, 0x1, !P0 ;  /* 0x00000001b700780c */ /* 0x000fe20004721670 */
[C---:B------:R-:W-:Y:S02]  /*4ee0*/  IMAD R88, R90.reuse, 0x620, R78 ;  /* 0x000006205a587824 */ /* 0x040fe400078e024e */
[----:B------:R-:W-:Y:S02]  /*4ef0*/  IMAD R158, R187, 0x38, R158 ;  /* 0x00000038bb9e7824 */ /* 0x000fe400078e029e */
[C---:B------:R-:W-:Y:S01]  /*4f00*/  IMAD R122, R90.reuse, 0x1c, R187 ;  /* 0x0000001c5a7a7824 */ /* 0x040fe200078e02bb */
[----:B------:R-:W-:Y:S01]  /*4f10*/  P2R R187, PR, RZ, 0x40 ;  /* 0x00000040ffbb7803 */ /* 0x000fe20000000000 */
[C---:B------:R-:W-:Y:S01]  /*4f20*/  IMAD R78, R90.reuse, 0x620, R97 ;  /* 0x000006205a4e7824 */ /* 0x040fe200078e0261 */
[----:B------:R-:W-:Y:S01]  /*4f30*/  ISETP.NE.AND P6, PT, R121, RZ, PT ;  /* 0x000000ff7900720c */ /* 0x000fe20003fc5270 */
[----:B------:R-:W-:-:S02]  /*4f40*/  IMAD R104, R90, 0x620, R151 ;  /* 0x000006205a687824 */ /* 0x000fc400078e0297 */
[----:B------:R-:W-:Y:S01]  /*4f50*/  IMAD R64, R64, 0x38, R149 ;  /* 0x0000003840407824 */ /* 0x000fe200078e0295 */
[----:B------:R-:W-:Y:S01]  /*4f60*/  ISETP.LT.OR P6, PT, R122, 0x1, !P6 ;  /* 0x000000017a00780c */ /* 0x000fe200077c1670 */
[C---:B------:R-:W-:Y:S02]  /*4f70*/  IMAD R168, R90.reuse, 0x620, R86 ;  /* 0x000006205aa87824 */ /* 0x040fe400078e0256 */
[----:B------:R-:W-:Y:S01]  /*4f80*/  IMAD R149, R191, 0x38, R78 ;  /* 0x00000038bf957824 */ /* 0x000fe200078e024e */
[----:B------:R-:W-:Y:S01]  /*4f90*/  P2R R185, PR, RZ, 0x40 ;  /* 0x00000040ffb97803 */ /* 0x000fe20000000000 */
[----:B------:R-:W-:Y:S01]  /*4fa0*/  IMAD R86, R195, 0x38, R104 ;  /* 0x00000038c3567824 */ /* 0x000fe200078e0268 */
[----:B------:R-:W-:Y:S01]  /*4fb0*/  P2R R195, PR, RZ, 0x2 ;  /* 0x00000002ffc37803 */ /* 0x000fe20000000000 */
[C---:B------:R-:W-:Y:S01]  /*4fc0*/  IMAD R199, R90.reuse, 0x620, R199 ;  /* 0x000006205ac77824 */ /* 0x040fe200078e02c7 */
[----:B------:R-:W-:Y:S01]  /*4fd0*/  ISETP.NE.AND P1, PT, R123, RZ, PT ;  /* 0x000000ff7b00720c */ /* 0x000fe20003f25270 */
[C---:B------:R-:W-:Y:S01]  /*4fe0*/  IMAD R140, R90.reuse, 0x620, R103 ;  /* 0x000006205a8c7824 */ /* 0x040fe200078e0267 */
[----:B------:R-:W-:Y:S01]  /*4ff0*/  CS2R R104, SRZ ;  /* 0x0000000000687805 */ /* 0x000fe2000001ff00 */
[----:B------:R-:W-:Y:S01]  /*5000*/  IMAD R191, R90, 0x1c, R191 ;  /* 0x0000001c5abf7824 */ /* 0x000fe200078e02bf */
[----:B------:R-:W-:Y:S01]  /*5010*/  CS2R R102, SRZ ;  /* 0x0000000000667805 */ /* 0x000fe2000001ff00 */
[----:B------:R-:W-:Y:S01]  /*5020*/  IMAD R48, R48, 0x38, R199 ;  /* 0x0000003830307824 */ /* 0x000fe200078e02c7 */
[----:B------:R-:W-:Y:S01]  /*5030*/  P2R R199, PR, RZ, 0x8 ;  /* 0x00000008ffc77803 */ /* 0x000fe20000000000 */
[----:B------:R-:W-:Y:S01]  /*5040*/  IMAD R140, R193, 0x38, R140 ;  /* 0x00000038c18c7824 */ /* 0x000fe200078e028c */
[----:B------:R-:W-:Y:S01]  /*5050*/  ISETP.LT.OR P6, PT, R191, 0x1, !P1 ;  /* 0x00000001bf00780c */ /* 0x000fe20004fc1670 */
[C---:B------:R-:W-:Y:S01]  /*5060*/  IMAD R193, R90.reuse, 0x1c, R193 ;  /* 0x0000001c5ac17824 */ /* 0x040fe200078e02c1 */
[----:B------:R-:W-:Y:S01]  /*5070*/  ISETP.NE.AND P3, PT, R125, RZ, PT ;  /* 0x000000ff7d00720c */ /* 0x000fe20003f65270 */
[C---:B------:R-:W-:Y:S01]  /*5080*/  IMAD R124, R90.reuse, 0x1c, R101 ;  /* 0x0000001c5a7c7824 */ /* 0x040fe200078e0265 */
[----:B------:R-:W-:Y:S01]  /*5090*/  P2R R178, PR, RZ, 0x40 ;  /* 0x00000040ffb27803 */ /* 0x000fe20000000000 */
[C---:B------:R-:W-:Y:S01]  /*50a0*/  IMAD R139, R90.reuse, 0x620, R164 ;  /* 0x000006205a8b7824 */ /* 0x040fe200078e02a4 */
[----:B------:R-:W-:Y:S01]  /*50b0*/  ISETP.LT.OR P6, PT, R193, 0x1, !P3 ;  /* 0x00000001c100780c */ /* 0x000fe20005fc1670 */
[----:B------:R-:W-:Y:S01]  /*50c0*/  IMAD R113, R90, 0x620, R113 ;  /* 0x000006205a717824 */ /* 0x000fe200078e0271 */
[----:B------:R-:W-:Y:S01]  /*50d0*/  ISETP.LT.OR P5, PT, R124, 0x1, !P5 ;  /* 0x000000017c00780c */ /* 0x000fe20006fa1670 */
[C---:B------:R-:W-:Y:S01]  /*50e0*/  IMAD R115, R90.reuse, 0x620, R115 ;  /* 0x000006205a737824 */ /* 0x040fe200078e0273 */
[----:B------:R-:W-:Y:S01]  /*50f0*/  P2R R177, PR, RZ, 0x40 ;  /* 0x00000040ffb17803 */ /* 0x000fe20000000000 */
[C---:B------:R-:W-:Y:S01]  /*5100*/  IMAD R119, R90.reuse, 0x620, R119 ;  /* 0x000006205a777824 */ /* 0x040fe200078e0277 */
[----:B------:R-:W-:Y:S01]  /*5110*/  P2R R176, PR, RZ, 0x20 ;  /* 0x00000020ffb07803 */ /* 0x000fe20000000000 */
[----:B------:R-:W-:-:S02]  /*5120*/  IMAD R75, R90, 0x620, R74 ;  /* 0x000006205a4b7824 */ /* 0x000fc400078e024a */
[----:B------:R-:W-:Y:S02]  /*5130*/  IMAD R99, R238, 0xc40, R99 ;  /* 0x00000c40ee637824 */ /* 0x000fe400078e0263 */
[C---:B------:R-:W-:Y:S02]  /*5140*/  IMAD R161, R90.reuse, 0x620, R161 ;  /* 0x000006205aa17824 */ /* 0x040fe400078e02a1 */
[C---:B------:R-:W-:Y:S02]  /*5150*/  IMAD R173, R90.reuse, 0x620, R173 ;  /* 0x000006205aad7824 */ /* 0x040fe400078e02ad */
[----:B------:R-:W-:Y:S02]  /*5160*/  IMAD R163, R90, 0x620, R163 ;  /* 0x000006205aa37824 */ /* 0x000fe400078e02a3 */
[--C-:B------:R-:W-:Y:S02]  /*5170*/  IMAD R12, R230, 0x480, R19.reuse ;  /* 0x00000480e60c7824 */ /* 0x100fe400078e0213 */
[----:B------:R-:W-:-:S02]  /*5180*/  IMAD R13, R229, 0x480, R19 ;  /* 0x00000480e50d7824 */ /* 0x000fc400078e0213 */
[--C-:B------:R-:W-:Y:S02]  /*5190*/  IMAD R14, R228, 0x480, R19.reuse ;  /* 0x00000480e40e7824 */ /* 0x100fe400078e0213 */
[--C-:B------:R-:W-:Y:S02]  /*51a0*/  IMAD R15, R227, 0x480, R19.reuse ;  /* 0x00000480e30f7824 */ /* 0x100fe400078e0213 */
[----:B------:R-:W-:Y:S02]  /*51b0*/  IMAD R16, R226, 0x480, R19 ;  /* 0x00000480e2107824 */ /* 0x000fe400078e0213 */
[--C-:B------:R-:W-:Y:S02]  /*51c0*/  IMAD R17, R224, 0x480, R21.reuse ;  /* 0x00000480e0117824 */ /* 0x100fe400078e0215 */
[--C-:B------:R-:W-:Y:S02]  /*51d0*/  IMAD R18, R18, 0x480, R21.reuse ;  /* 0x0000048012127824 */ /* 0x100fe400078e0215 */
[----:B------:R-:W-:-:S02]  /*51e0*/  IMAD R19, R222, 0x480, R21 ;  /* 0x00000480de137824 */ /* 0x000fc400078e0215 */
[----:B------:R-:W-:Y:S02]  /*51f0*/  IMAD R20, R20, 0x480, R21 ;  /* 0x0000048014147824 */ /* 0x000fe400078e0215 */
[----:B------:R-:W-:Y:S02]  /*5200*/  IMAD R78, R93, 0x38, R88 ;  /* 0x000000385d4e7824 */ /* 0x000fe400078e0258 */
[--C-:B------:R-:W-:Y:S02]  /*5210*/  IMAD R21, R220, 0x480, R25.reuse ;  /* 0x00000480dc157824 */ /* 0x100fe400078e0219 */
[--C-:B------:R-:W-:Y:S02]  /*5220*/  IMAD R22, R22, 0x480, R25.reuse ;  /* 0x0000048016167824 */ /* 0x100fe400078e0219 */
[--C-:B------:R-:W-:Y:S02]  /*5230*/  IMAD R23, R218, 0x480, R25.reuse ;  /* 0x00000480da177824 */ /* 0x100fe400078e0219 */
[----:B------:R-:W-:-:S02]  /*5240*/  IMAD R24, R24, 0x480, R25 ;  /* 0x0000048018187824 */ /* 0x000fc400078e0219 */
[--C-:B------:R-:W-:Y:S02]  /*5250*/  IMAD R26, R26, 0x480, R29.reuse ;  /* 0x000004801a1a7824 */ /* 0x100fe400078e021d */
[----:B------:R-:W-:Y:S02]  /*5260*/  IMAD R28, R28, 0x480, R29 ;  /* 0x000004801c1c7824 */ /* 0x000fe400078e021d */
[----:B------:R-:W-:Y:S02]  /*5270*/  IMAD R139, R108, 0x38, R139 ;  /* 0x000000386c8b7824 */ /* 0x000fe400078e028b */
[----:B------:R-:W-:Y:S01]  /*5280*/  IMAD R134, R112, 0x38, R113 ;  /* 0x0000003870867824 */ /* 0x000fe200078e0271 */
[----:B------:R-:W-:Y:S01]  /*5290*/  CS2R R108, SRZ ;  /* 0x00000000006c7805 */ /* 0x000fe2000001ff00 */
[----:B------:R-:W-:Y:S01]  /*52a0*/  IMAD R54, R54, 0x38, R115 ;  /* 0x0000003836367824 */ /* 0x000fe200078e0273 */
[----:B------:R-:W-:Y:S01]  /*52b0*/  CS2R R112, SRZ ;  /* 0x0000000000707805 */ /* 0x000fe2000001ff00 */
[----:B------:R-:W-:Y:S01]  /*52c0*/  IMAD R56, R56, 0x38, R119 ;  /* 0x0000003838387824 */ /* 0x000fe200078e0277 */
[----:B------:R-:W-:Y:S01]  /*52d0*/  CS2R R114, SRZ ;  /* 0x0000000000727805 */ /* 0x000fe2000001ff00 */
[----:B------:R-:W-:Y:S01]  /*52e0*/  IMAD R74, R174, 0x38, R75 ;  /* 0x00000038ae4a7824 */ /* 0x000fe200078e024b */
[----:B------:R-:W-:Y:S01]  /*52f0*/  CS2R R118, SRZ ;  /* 0x0000000000767805 */ /* 0x000fe2000001ff00 */
[----:B------:R-:W-:-:S02]  /*5300*/  IMAD R81, R95, 0x38, R96 ;  /* 0x000000385f517824 */ /* 0x000fc400078e0260 */
[C---:B------:R-:W-:Y:S01]  /*5310*/  IMAD R88, R90.reuse, 0x620, R239 ;  /* 0x000006205a587824 */ /* 0x040fe200078e02ef */
[----:B------:R-:W-:Y:S01]  /*5320*/  CS2R R94, SRZ ;  /* 0x00000000005e7805 */ /* 0x000fe2000001ff00 */
        /* <DEDUP_REMOVED lines=14> */
[----:B------:R-:W-:-:S02]  /*5410*/  IMAD R90, R90, 0x620, R237 ;  /* 0x000006205a5a7824 */ /* 0x000fc400078e02ed */
[----:B------:R-:W-:-:S02]  /*5420*/  IMAD R208, R2, -0x7, R0 ;  /* 0xfffffff902d07824 */ /* 0x000fc400078e0200 */
.L_x_7:
[----:B------:R-:W-:Y:S01]  /*5430*/  ISETP.GE.AND P5, PT, R155, 0x1, PT ;  /* 0x000000019b00780c */ /* 0x000fe20003fa6270 */
[----:B------:R-:W-:Y:S01]  /*5440*/  CS2R R130, SRZ ;  /* 0x0000000000827805 */ /* 0x000fe2000001ff00 */
[----:B------:R-:W-:Y:S02]  /*5450*/  MOV R137, RZ ;  /* 0x000000ff00897202 */ /* 0x000fe40000000f00 */
[----:B------:R-:W-:Y:S01]  /*5460*/  MOV R138, RZ ;  /* 0x000000ff008a7202 */ /* 0x000fe20000000f00 */
[----:B------:R-:W-:Y:S01]  /*5470*/  CS2R R144, SRZ ;  /* 0x0000000000907805 */ /* 0x000fe2000001ff00 */
[----:B------:R-:W-:Y:S02]  /*5480*/  MOV R143, RZ ;  /* 0x000000ff008f7202 */ /* 0x000fe40000000f00 */
[----:B------:R-:W-:Y:S02]  /*5490*/  MOV R146, RZ ;  /* 0x000000ff00927202 */ /* 0x000fe40000000f00 */
[----:B------:R-:W-:Y:S01]  /*54a0*/  P2R R172, PR, RZ, 0x4 ;  /* 0x00000004ffac7803 */ /* 0x000fe20000000000 */
[----:B------:R-:W-:Y:S01]  /*54b0*/  CS2R R152, SRZ ;  /* 0x0000000000987805 */ /* 0x000fe2000001ff00 */
[----:B------:R-:W-:Y:S01]  /*54c0*/  ISETP.NE.AND P2, PT, R179, RZ, PT ;  /* 0x000000ffb300720c */ /* 0x000fe20003f45270 */
[C---:B------:R-:W-:Y:S01]  /*54d0*/  @P5 IMAD R120, R91.reuse, 0xc400, R150 ;  /* 0x0000c4005b785824 */ /* 0x040fe200078e0296 */
[----:B------:R-:W-:Y:S01]  /*54e0*/  @P5 MOV R121, 0x4 ;  /* 0x0000000400795802 */ /* 0x000fe20000000f00 */
[C---:B------:R-:W-:Y:S01]  /*54f0*/  @P5 IMAD R122, R91.reuse, 0xc400, R47 ;  /* 0x0000c4005b7a5824 */ /* 0x040fe200078e022f */
[----:B------:R-:W-:Y:S01]  /*5500*/  @P5 MOV R123, 0x4 ;  /* 0x00000004007b5802 */ /* 0x000fe20000000f00 */
[C---:B------:R-:W-:Y:S01]  /*5510*/  @P5 IMAD R124, R91.reuse, 0xc400, R48 ;  /* 0x0000c4005b7c5824 */ /* 0x040fe200078e0230 */
[----:B------:R-:W-:Y:S01]  /*5520*/  @P5 MOV R125, 0x4 ;  /* 0x00000004007d5802 */ /* 0x000fe20000000f00 */
[----:B------:R-:W-:Y:S01]  /*5530*/  @P5 IMAD R126, R91, 0xc400, R49 ;  /* 0x0000c4005b7e5824 */ /* 0x000fe200078e0231 */
[----:B------:R-:W-:Y:S01]  /*5540*/  @P5 MOV R127, 0x4 ;  /* 0x00000004007f5802 */ /* 0x000fe20000000f00 */
[----:B------:R-:W-:Y:S01]  /*5550*/  @P5 IMAD.WIDE R120, R120, R121, c[0x0][0x160] ;  /* 0x0000580078785625 */ /* 0x000fe200078e0279 */
[----:B------:R-:W-:-:S02]  /*5560*/  P2R R190, PR, RZ, 0x8 ;  /* 0x00000008ffbe7803 */ /* 0x000fc40000000000 */
[----:B------:R-:W-:Y:S01]  /*5570*/  P2R R173, PR, RZ, 0x10 ;  /* 0x00000010ffad7803 */ /* 0x000fe20000000000 */
[----:B------:R-:W-:Y:S01]  /*5580*/  @P5 IMAD.WIDE R122, R122, R123, c[0x0][0x160] ;  /* 0x000058007a7a5625 */ /* 0x000fe200078e027b */
[----:B------:R0:W2:Y:S01]  /*5590*/  @P5 LDG.E.CONSTANT R130, [R120.64] ;  /* 0x0000000478825981 */ /* 0x0000a2000c1e9900 */
[----:B------:R-:W-:Y:S02]  /*55a0*/  ISETP.NE.AND P6, PT, R186, RZ, PT ;  /* 0x000000ffba00720c */ /* 0x000fe40003fc5270 */
[----:B------:R-:W-:Y:S01]  /*55b0*/  @P5 IMAD.WIDE R124, R124, R125, c[0x0][0x160] ;  /* 0x000058007c7c5625 */ /* 0x000fe200078e027d */
[----:B------:R1:W3:Y:S01]  /*55c0*/  @P5 LDG.E.CONSTANT R131, [R122.64] ;  /* 0x000000047a835981 */ /* 0x0002e2000c1e9900 */
[----:B------:R-:W-:Y:S02]  /*55d0*/  P2R R183, PR, RZ, 0x2 ;  /* 0x00000002ffb77803 */ /* 0x000fe40000000000 */
[----:B------:R-:W-:Y:S01]  /*55e0*/  @P5 IMAD.WIDE R126, R126, R127, c[0x0][0x160] ;  /* 0x000058007e7e5625 */ /* 0x000fe200078e027f */
[----:B------:R4:W5:Y:S01]  /*55f0*/  @P5 LDG.E.CONSTANT R137, [R124.64] ;  /* 0x000000047c895981 */ /* 0x000962000c1e9900 */
[----:B------:R-:W-:-:S02]  /*5600*/  ISETP.NE.AND P3, PT, R132, RZ, PT ;  /* 0x000000ff8400720c */ /* 0x000fc40003f65270 */
[----:B------:R-:W-:Y:S01]  /*5610*/  ISETP.NE.AND P4, PT, R43, RZ, PT ;  /* 0x000000ff2b00720c */ /* 0x000fe20003f85270 */
[----:B------:R0:W2:Y:S01]  /*5620*/  @P5 LDG.E.CONSTANT R138, [R126.64] ;  /* 0x000000047e8a5981 */ /* 0x0000a2000c1e9900 */
[----:B------:R-:W-:Y:S02]  /*5630*/  ISETP.GE.AND P5, PT, R142, 0x1, PT ;  /* 0x000000018e00780c */ /* 0x000fe40003fa6270 */
[----:B------:R-:W-:Y:S01]  /*5640*/  MOV R154, RZ ;  /* 0x000000ff009a7202 */ /* 0x000fe20000000f00 */
[----:B------:R-:W-:Y:S01]  /*5650*/  CS2R R162, SRZ ;  /* 0x0000000000a27805 */ /* 0x000fe2000001ff00 */
[----:B------:R-:W-:Y:S01]  /*5660*/  CS2R R160, SRZ ;  /* 0x0000000000a07805 */ /* 0x000fe2000001ff00 */
[----:B------:R-:W-:Y:S02]  /*5670*/  @P0 MOV R171, 0x4 ;  /* 0x0000000400ab0802 */ /* 0x000fe40000000f00 */
[----:B------:R-:W-:Y:S01]  /*5680*/  MOV R164, RZ ;  /* 0x000000ff00a47202 */ /* 0x000fe20000000f00 */
[C---:B------:R-:W-:Y:S01]  /*5690*/  @P0 IMAD R192, R91.reuse, 0xc400, R69 ;  /* 0x0000c4005bc00824 */ /* 0x040fe200078e0245 */
[----:B------:R-:W-:Y:S01]  /*56a0*/  @P0 MOV R201, 0x4 ;  /* 0x0000000400c90802 */ /* 0x000fe20000000f00 */
[----:B------:R-:W-:Y:S06]  /*56b0*/  BAR.SYNC 0x0 ;  /* 0x0000000000007b1d */ /* 0x000fec0000000000 */
[----:B------:R-:W-:Y:S01]  /*56c0*/  @P5 MOV R151, 0x4 ;  /* 0x0000000400975802 */ /* 0x000fe20000000f00 */
[C---:B------:R-:W-:Y:S01]  /*56d0*/  @P5 IMAD R128, R91.reuse, 0xc400, R141 ;  /* 0x0000c4005b805824 */ /* 0x040fe200078e028d */
[----:B-1----:R-:W-:Y:S01]  /*56e0*/  @P5 MOV R122, 0x4 ;  /* 0x00000004007a5802 */ /* 0x002fe20000000f00 */
[C---:B------:R-:W-:Y:S01]  /*56f0*/  @P5 IMAD R129, R91.reuse, 0xc400, R50 ;  /* 0x0000c4005b815824 */ /* 0x040fe200078e0232 */
[----:B----4-:R-:W-:Y:S01]  /*5700*/  @P5 MOV R125, 0x4 ;  /* 0x00000004007d5802 */ /* 0x010fe20000000f00 */
[C---:B------:R-:W-:Y:S01]  /*5710*/  @P5 IMAD R124, R91.reuse, 0xc400, R51 ;  /* 0x0000c4005b7c5824 */ /* 0x040fe200078e0233 */
[----:B0-----:R-:W-:Y:S01]  /*5720*/  @P5 MOV R127, 0x4 ;  /* 0x00000004007f5802 */ /* 0x001fe20000000f00 */
[----:B------:R-:W-:-:S02]  /*5730*/  @P5 IMAD R126, R91, 0xc400, R52 ;  /* 0x0000c4005b7e5824 */ /* 0x000fc400078e0234 */
[----:B------:R-:W-:-:S04]  /*5740*/  @P5 IMAD.WIDE R120, R128, R151, c[0x0][0x160] ;  /* 0x0000580080785625 */ /* 0x000fc800078e0297 */
[----:B------:R-:W-:Y:S01]  /*5750*/  @P5 IMAD.WIDE R122, R129, R122, c[0x0][0x160] ;  /* 0x00005800817a5625 */ /* 0x000fe200078e027a */
[----:B------:R0:W4:Y:S03]  /*5760*/  @P5 LDG.E.CONSTANT R143, [R120.64] ;  /* 0x00000004788f5981 */ /* 0x000126000c1e9900 */
[----:B------:R-:W-:Y:S01]  /*5770*/  @P5 IMAD.WIDE R124, R124, R125, c[0x0][0x160] ;  /* 0x000058007c7c5625 */ /* 0x000fe200078e027d */
[----:B------:R1:W2:Y:S03]  /*5780*/  @P5 LDG.E.CONSTANT R144, [R122.64] ;  /* 0x000000047a905981 */ /* 0x0002a6000c1e9900 */
[----:B------:R-:W-:Y:S01]  /*5790*/  @P5 IMAD.WIDE R126, R126, R127, c[0x0][0x160] ;  /* 0x000058007e7e5625 */ /* 0x000fe200078e027f */
[----:B------:R0:W2:Y:S04]  /*57a0*/  @P5 LDG.E.CONSTANT R145, [R124.64] ;  /* 0x000000047c915981 */ /* 0x0000a8000c1e9900 */
[----:B------:R0:W2:Y:S01]  /*57b0*/  @P5 LDG.E.CONSTANT R146, [R126.64] ;  /* 0x000000047e925981 */ /* 0x0000a2000c1e9900 */
[----:B------:R-:W-:-:S02]  /*57c0*/  ISETP.GE.AND P5, PT, R135, 0x1, PT ;  /* 0x000000018700780c */ /* 0x000fc40003fa6270 */
[----:B------:R-:W-:-:S11]  /*57d0*/  P2R R174, PR, RZ, 0x8 ;  /* 0x00000008ffae7803 */ /* 0x000fd60000000000 */
[----:B0-----:R-:W-:Y:S01]  /*57e0*/  @P5 MOV R125, 0x4 ;  /* 0x00000004007d5802 */ /* 0x001fe20000000f00 */
[----:B------:R-:W-:-:S04]  /*57f0*/  @P5 IMAD R124, R91, 0xc400, R55 ;  /* 0x0000c4005b7c5824 */ /* 0x000fc800078e0237 */
[----:B------:R-:W-:Y:S01]  /*5800*/  @P5 IMAD.WIDE R124, R124, R125, c[0x0][0x160] ;  /* 0x000058007c7c5625 */ /* 0x000fe200078e027d */
[----:B------:R-:W-:Y:S02]  /*5810*/  @P5 MOV R159, 0x4 ;  /* 0x00000004009f5802 */ /* 0x000fe40000000f00 */
[----:B-1----:R-:W-:Y:S01]  /*5820*/  @P5 MOV R122, 0x4 ;  /* 0x00000004007a5802 */ /* 0x002fe20000000f00 */
[C---:B------:R-:W-:Y:S01]  /*5830*/  @P5 IMAD R128, R91.reuse, 0xc400, R134 ;  /* 0x0000c4005b805824 */ /* 0x040fe200078e0286 */
[----:B------:R-:W-:Y:S01]  /*5840*/  @P5 MOV R127, 0x4 ;  /* 0x00000004007f5802 */ /* 0x000fe20000000f00 */
[C---:B------:R-:W-:Y:S01]  /*5850*/  @P5 IMAD R129, R91.reuse, 0xc400, R54 ;  /* 0x0000c4005b815824 */ /* 0x040fe200078e0236 */
[----:B------:R0:W2:Y:S01]  /*5860*/  @P5 LDG.E.CONSTANT R153, [R124.64] ;  /* 0x000000047c995981 */ /* 0x0000a2000c1e9900 */
[----:B------:R-:W-:Y:S01]  /*5870*/  @P5 IMAD R126, R91, 0xc400, R56 ;  /* 0x0000c4005b7e5824 */ /* 0x000fe200078e0238 */
[----:B------:R-:W-:Y:S01]  /*5880*/  ISETP.NE.AND P3, PT, R185, RZ, PT ;  /* 0x000000ffb900720c */ /* 0x000fe20003f65270 */
[----:B------:R-:W-:Y:S01]  /*5890*/  @P5 IMAD.WIDE R120, R128, R159, c[0x0][0x160] ;  /* 0x0000580080785625 */ /* 0x000fe200078e029f */
[----:B------:R-:W-:-:S03]  /*58a0*/  MOV R151, RZ ;  /* 0x000000ff00977202 */ /* 0x000fc60000000f00 */
[----:B------:R-:W-:Y:S01]  /*58b0*/  @P5 IMAD.WIDE R122, R129, R122, c[0x0][0x160] ;  /* 0x00005800817a5625 */ /* 0x000fe200078e027a */
[----:B0-----:R-:W-:-:S03]  /*58c0*/  @!P2 MOV R125, 0x4 ;  /* 0x00000004007da802 */ /* 0x001fc60000000f00 */
[----:B------:R-:W-:Y:S01]  /*58d0*/  @!P2 IMAD R124, R91, 0xc400, R157 ;  /* 0x0000c4005b7ca824 */ /* 0x000fe200078e029d */
[----:B------:R0:W2:Y:S01]  /*58e0*/  @P5 LDG.E.CONSTANT R151, [R120.64] ;  /* 0x0000000478975981 */ /* 0x0000a2000c1e9900 */
[----:B------:R-:W-:-:S03]  /*58f0*/  @P5 IMAD.WIDE R126, R126, R127, c[0x0][0x160] ;  /* 0x000058007e7e5625 */ /* 0x000fc600078e027f */
[----:B------:R1:W2:Y:S01]  /*5900*/  @P5 LDG.E.CONSTANT R152, [R122.64] ;  /* 0x000000047a985981 */ /* 0x0002a2000c1e9900 */
[----:B------:R-:W-:-:S03]  /*5910*/  @!P2 IMAD.WIDE R124, R124, R125, c[0x0][0x160] ;  /* 0x000058007c7ca625 */ /* 0x000fc600078e027d */
[----:B------:R0:W2:Y:S01]  /*5920*/  @P5 LDG.E.CONSTANT R154, [R126.64] ;  /* 0x000000047e9a5981 */ /* 0x0000a2000c1e9900 */
[----:B------:R-:W-:-:S03]  /*5930*/  ISETP.NE.AND P5, PT, R178, RZ, PT ;  /* 0x000000ffb200720c */ /* 0x000fc60003fa5270 */
[----:B------:R0:W2:Y:S01]  /*5940*/  @!P2 LDG.E.CONSTANT R162, [R124.64] ;  /* 0x000000047ca2a981 */ /* 0x0000a2000c1e9900 */
[----:B------:R-:W-:Y:S01]  /*5950*/  ISETP.NE.AND P2, PT, R172, RZ, PT ;  /* 0x000000ffac00720c */ /* 0x000fe20003f45270 */
[C---:B-1----:R-:W-:Y:S01]  /*5960*/  @!P3 IMAD R122, R91.reuse, 0xc400, R158 ;  /* 0x0000c4005b7ab824 */ /* 0x042fe200078e029e */
[----:B------:R-:W-:Y:S02]  /*5970*/  @!P3 MOV R123, 0x4 ;  /* 0x00000004007bb802 */ /* 0x000fe40000000f00 */
[----:B0-----:R-:W-:Y:S01]  /*5980*/  @P4 MOV R127, 0x4 ;  /* 0x00000004007f4802 */ /* 0x001fe20000000f00 */
[C---:B------:R-:W-:Y:S01]  /*5990*/  @P4 IMAD R126, R91.reuse, 0xc400, R156 ;  /* 0x0000c4005b7e4824 */ /* 0x040fe200078e029c */
[----:B------:R-:W-:Y:S01]  /*59a0*/  @!P6 MOV R129, 0x4 ;  /* 0x000000040081e802 */ /* 0x000fe20000000f00 */
[----:B------:R-:W-:Y:S01]  /*59b0*/  @!P6 IMAD R128, R91, 0xc400, R168 ;  /* 0x0000c4005b80e824 */ /* 0x000fe200078e02a8 */
[----:B------:R-:W-:Y:S01]  /*59c0*/  MOV R159, RZ ;  /* 0x000000ff009f7202 */ /* 0x000fe20000000f00 */
[----:B------:R-:W-:-:S04]  /*59d0*/  @!P3 IMAD.WIDE R122, R122, R123, c[0x0][0x160] ;  /* 0x000058007a7ab625 */ /* 0x000fc800078e027b */
[----:B------:R-:W-:Y:S01]  /*59e0*/  @P4 IMAD.WIDE R126, R126, R127, c[0x0][0x160] ;  /* 0x000058007e7e4625 */ /* 0x000fe200078e027f */
[----:B------:R-:W-:Y:S01]  /*59f0*/  @!P5 MOV R170, 0x4 ;  /* 0x0000000400aad802 */ /* 0x000fe20000000f00 */
[----:B------:R0:W2:Y:S02]  /*5a00*/  @!P3 LDG.E.CONSTANT R161, [R122.64] ;  /* 0x000000047aa1b981 */ /* 0x0000a4000c1e9900 */
[----:B------:R-:W-:Y:S01]  /*5a10*/  @!P6 IMAD.WIDE R120, R128, R129, c[0x0][0x160] ;  /* 0x000058008078e625 */ /* 0x000fe200078e0281 */
[----:B------:R-:W-:Y:S01]  /*5a20*/  ISETP.NE.AND P3, PT, R174, RZ, PT ;  /* 0x000000ffae00720c */ /* 0x000fe20003f65270 */
[----:B------:R1:W2:Y:S02]  /*5a30*/  @P4 LDG.E.CONSTANT R163, [R126.64] ;  /* 0x000000047ea34981 */ /* 0x0002a4000c1e9900 */
[----:B------:R-:W-:Y:S01]  /*5a40*/  @P0 IMAD R128, R91, 0xc400, R167 ;  /* 0x0000c4005b800824 */ /* 0x000fe200078e02a7 */
[----:B------:R-:W-:Y:S01]  /*5a50*/  ISETP.NE.AND P4, PT, R173, RZ, PT ;  /* 0x000000ffad00720c */ /* 0x000fe20003f85270 */
[C---:B------:R-:W-:Y:S01]  /*5a60*/  @!P5 IMAD R129, R91.reuse, 0xc400, R149 ;  /* 0x0000c4005b81d824 */ /* 0x040fe200078e0295 */
[----:B------:R-:W-:Y:S01]  /*5a70*/  @P2 MOV R184, 0x4 ;  /* 0x0000000400b82802 */ /* 0x000fe20000000f00 */
[----:B------:R1:W2:Y:S01]  /*5a80*/  @!P6 LDG.E.CONSTANT R159, [R120.64] ;  /* 0x00000004789fe981 */ /* 0x0002a2000c1e9900 */
[----:B------:R-:W-:Y:S01]  /*5a90*/  @P2 IMAD R181, R91, 0xc400, R147 ;  /* 0x0000c4005bb52824 */ /* 0x000fe200078e0293 */
[----:B------:R-:W-:-:S03]  /*5aa0*/  ISETP.NE.AND P1, PT, R177, RZ, PT ;  /* 0x000000ffb100720c */ /* 0x000fc60003f25270 */
[----:B0-----:R-:W-:-:S04]  /*5ab0*/  @P2 IMAD.WIDE R122, R181, R184, c[0x0][0x160] ;  /* 0x00005800b57a2625 */ /* 0x001fc800078e02b8 */
[----:B-1----:R-:W-:-:S04]  /*5ac0*/  @P0 IMAD.WIDE R120, R128, R171, c[0x0][0x160] ;  /* 0x0000580080780625 */ /* 0x002fc800078e02ab */
[----:B------:R-:W-:Y:S01]  /*5ad0*/  @!P5 IMAD.WIDE R128, R129, R170, c[0x0][0x160] ;  /* 0x000058008180d625 */ /* 0x000fe200078e02aa */
[----:B------:R-:W-:Y:S01]  /*5ae0*/  P2R R200, PR, RZ, 0x4 ;  /* 0x00000004ffc87803 */ /* 0x000fe20000000000 */
[----:B------:R-:W-:Y:S01]  /*5af0*/  CS2R R170, SRZ ;  /* 0x0000000000aa7805 */ /* 0x000fe2000001ff00 */
[----:B------:R-:W-:Y:S01]  /*5b00*/  ISETP.NE.AND P6, PT, R40, RZ, PT ;  /* 0x000000ff2800720c */ /* 0x000fe20003fc5270 */
[----:B------:R-:W-:Y:S01]  /*5b10*/  @P3 IMAD R180, R91, 0xc400, R148 ;  /* 0x0000c4005bb43824 */ /* 0x000fe200078e0294 */
[----:B------:R0:W2:Y:S01]  /*5b20*/  @!P5 LDG.E.CONSTANT R164, [R128.64] ;  /* 0x0000000480a4d981 */ /* 0x0000a2000c1e9900 */
[----:B------:R-:W-:-:S03]  /*5b30*/  @P3 MOV R191, 0x4 ;  /* 0x0000000400bf3802 */ /* 0x000fc60000000f00 */
[----:B------:R1:W2:Y:S01]  /*5b40*/  @P2 LDG.E.CONSTANT R171, [R122.64] ;  /* 0x000000047aab2981 */ /* 0x0002a2000c1e9900 */
[----:B------:R-:W-:Y:S01]  /*5b50*/  ISETP.NE.AND P2, PT, R39, RZ, PT ;  /* 0x000000ff2700720c */ /* 0x000fe20003f45270 */
[C---:B------:R-:W-:Y:S01]  /*5b60*/  @!P1 IMAD R182, R91.reuse, 0xc400, R140 ;  /* 0x0000c4005bb69824 */ /* 0x040fe200078e028c */
[----:B------:R-:W-:Y:S01]  /*5b70*/  @!P1 MOV R193, 0x4 ;  /* 0x0000000400c19802 */ /* 0x000fe20000000f00 */
[----:B------:R1:W2:Y:S01]  /*5b80*/  @P0 LDG.E.CONSTANT R160, [R120.64] ;  /* 0x0000000478a00981 */ /* 0x0002a2000c1e9900 */
[----:B0-----:R-:W-:Y:S01]  /*5b90*/  @P4 MOV R129, 0x4 ;  /* 0x0000000400814802 */ /* 0x001fe20000000f00 */
[----:B------:R-:W-:Y:S01]  /*5ba0*/  @P4 IMAD R128, R91, 0xc400, R136 ;  /* 0x0000c4005b804824 */ /* 0x000fe200078e0288 */
[----:B------:R-:W-:Y:S01]  /*5bb0*/  MOV R174, RZ ;  /* 0x000000ff00ae7202 */ /* 0x000fe20000000f00 */
[----:B------:R-:W-:Y:S02]  /*5bc0*/  CS2R R172, SRZ ;  /* 0x0000000000ac7805 */ /* 0x000fe4000001ff00 */
[----:B------:R-:W-:-:S04]  /*5bd0*/  @P4 IMAD.WIDE R128, R128, R129, c[0x0][0x160] ;  /* 0x0000580080804625 */ /* 0x000fc800078e0281 */
[----:B-1----:R-:W-:Y:S01]  /*5be0*/  @P3 IMAD.WIDE R120, R180, R191, c[0x0][0x160] ;  /* 0x00005800b4783625 */ /* 0x002fe200078e02bf */
[----:B------:R0:W2:Y:S01]  /*5bf0*/  @P4 LDG.E.CONSTANT R174, [R128.64] ;  /* 0x0000000480ae4981 */ /* 0x0000a2000c1e9900 */
[----:B------:R-:W-:Y:S02]  /*5c00*/  P2R R202, PR, RZ, 0x10 ;  /* 0x00000010ffca7803 */ /* 0x000fe40000000000 */
[----:B------:R-:W-:Y:S01]  /*5c10*/  @!P1 IMAD.WIDE R124, R182, R193, c[0x0][0x160] ;  /* 0x00005800b67c9625 */ /* 0x000fe200078e02c1 */
[----:B------:R1:W2:Y:S01]  /*5c20*/  @P3 LDG.E.CONSTANT R170, [R120.64] ;  /* 0x0000000478aa3981 */ /* 0x0002a2000c1e9900 */
[----:B------:R-:W-:Y:S02]  /*5c30*/  ISETP.NE.AND P3, PT, R175, RZ, PT ;  /* 0x000000ffaf00720c */ /* 0x000fe40003f65270 */
[----:B------:R-:W-:Y:S01]  /*5c40*/  ISETP.NE.AND P4, PT, R43, RZ, PT ;  /* 0x000000ff2b00720c */ /* 0x000fe20003f85270 */
[C---:B------:R-:W-:Y:S01]  /*5c50*/  @P2 IMAD R193, R91.reuse, 0xc400, R44 ;  /* 0x0000c4005bc12824 */ /* 0x040fe200078e022c */
[----:B------:R-:W-:Y:S01]  /*5c60*/  @P2 MOV R196, 0x4 ;  /* 0x0000000400c42802 */ /* 0x000fe20000000f00 */
[----:B------:R0:W2:Y:S01]  /*5c70*/  @!P1 LDG.E.CONSTANT R172, [R124.64] ;  /* 0x000000047cac9981 */ /* 0x0000a2000c1e9900 */
[----:B------:R-:W-:Y:S01]  /*5c80*/  @P6 MOV R127, 0x4 ;  /* 0x00000004007f6802 */ /* 0x000fe20000000f00 */
[----:B------:R-:W-:Y:S01]  /*5c90*/  @P6 IMAD R126, R91, 0xc400, R139 ;  /* 0x0000c4005b7e6824 */ /* 0x000fe200078e028b */
[----:B------:R-:W-:-:S02]  /*5ca0*/  ISETP.NE.AND P1, PT, R183, RZ, PT ;  /* 0x000000ffb700720c */ /* 0x000fc40003f25270 */
[----:B------:R-:W-:Y:S01]  /*5cb0*/  CS2R R182, SRZ ;  /* 0x0000000000b67805 */ /* 0x000fe2000001ff00 */
[----:B------:R-:W-:-:S04]  /*5cc0*/  @P6 IMAD.WIDE R126, R126, R127, c[0x0][0x160] ;  /* 0x000058007e7e6625 */ /* 0x000fc800078e027f */
[----:B0-----:R-:W-:Y:S01]  /*5cd0*/  @P2 IMAD.WIDE R124, R193, R196, c[0x0][0x160] ;  /* 0x00005800c17c2625 */ /* 0x001fe200078e02c4 */
[----:B------:R0:W2:Y:S01]  /*5ce0*/  @P6 LDG.E.CONSTANT R173, [R126.64] ;  /* 0x000000047ead6981 */ /* 0x0000a2000c1e9900 */
[----:B------:R-:W-:-:S03]  /*5cf0*/  @P4 MOV R129, 0x4 ;  /* 0x0000000400814802 */ /* 0x000fc60000000f00 */
[----:B------:R1:W2:Y:S01]  /*5d00*/  @P2 LDG.E.CONSTANT R182, [R124.64] ;  /* 0x000000047cb62981 */ /* 0x0002a2000c1e9900 */
[----:B------:R-:W-:Y:S01]  /*5d10*/  ISETP.NE.AND P2, PT, R200, RZ, PT ;  /* 0x000000ffc800720c */ /* 0x000fe20003f45270 */
[C---:B------:R-:W-:Y:S01]  /*5d20*/  @P4 IMAD R128, R91.reuse, 0xc400, R68 ;  /* 0x0000c4005b804824 */ /* 0x040fe200078e0244 */
[----:B0-----:R-:W-:Y:S01]  /*5d30*/  @!P3 MOV R127, 0x4 ;  /* 0x00000004007fb802 */ /* 0x001fe20000000f00 */
[----:B------:R-:W-:Y:S01]  /*5d40*/  @!P3 IMAD R126, R91, 0xc400, R76 ;  /* 0x0000c4005b7eb824 */ /* 0x000fe200078e024c */
[----:B------:R-:W-:Y:S01]  /*5d50*/  MOV R184, RZ ;  /* 0x000000ff00b87202 */ /* 0x000fe20000000f00 */
[----:B------:R-:W-:Y:S01]  /*5d60*/  @P4 IMAD.WIDE R128, R128, R129, c[0x0][0x160] ;  /* 0x0000580080804625 */ /* 0x000fe200078e0281 */
[----:B------:R-:W-:-:S03]  /*5d70*/  ISETP.NE.AND P5, PT, R176, RZ, PT ;  /* 0x000000ffb000720c */ /* 0x000fc60003fa5270 */
[----:B------:R-:W-:Y:S01]  /*5d80*/  @!P3 IMAD.WIDE R126, R126, R127, c[0x0][0x160] ;  /* 0x000058007e7eb625 */ /* 0x000fe200078e027f */
[----:B------:R0:W3:Y:S01]  /*5d90*/  @P4 LDG.E.CONSTANT R184, [R128.64] ;  /* 0x0000000480b84981 */ /* 0x0000e2000c1e9900 */
[----:B------:R-:W-:Y:S02]  /*5da0*/  ISETP.NE.AND P4, PT, R202, RZ, PT ;  /* 0x000000ffca00720c */ /* 0x000fe40003f85270 */
[----:B------:R-:W-:Y:S01]  /*5db0*/  @P2 MOV R209, 0x4 ;  /* 0x0000000400d12802 */ /* 0x000fe20000000f00 */
[----:B------:R0:W3:Y:S01]  /*5dc0*/  @!P3 LDG.E.CONSTANT R183, [R126.64] ;  /* 0x000000047eb7b981 */ /* 0x0000e2000c1e9900 */
[----:B------:R-:W-:Y:S01]  /*5dd0*/  ISETP.NE.AND P3, PT, R190, RZ, PT ;  /* 0x000000ffbe00720c */ /* 0x000fe20003f65270 */
[----:B------:R-:W-:Y:S02]  /*5de0*/  @P2 IMAD R202, R91, 0xc400, R73 ;  /* 0x0000c4005bca2824 */ /* 0x000fe400078e0249 */
[----:B------:R-:W-:Y:S02]  /*5df0*/  @P0 IMAD.WIDE R122, R192, R201, c[0x0][0x160] ;  /* 0x00005800c07a0625 */ /* 0x000fe400078e02c9 */
[----:B------:R-:W-:-:S02]  /*5e00*/  CS2R R192, SRZ ;  /* 0x0000000000c07805 */ /* 0x000fc4000001ff00 */
[----:B-1----:R-:W-:Y:S01]  /*5e10*/  @P2 IMAD.WIDE R124, R202, R209, c[0x0][0x160] ;  /* 0x00005800ca7c2625 */ /* 0x002fe200078e02d1 */
[----:B------:R-:W-:Y:S02]  /*5e20*/  @!P5 MOV R194, 0x4 ;  /* 0x0000000400c2d802 */ /* 0x000fe40000000f00 */
[----:B------:R-:W-:Y:S01]  /*5e30*/  ISETP.NE.AND P6, PT, R207, RZ, PT ;  /* 0x000000ffcf00720c */ /* 0x000fe20003fc5270 */
[----:B------:R-:W-:Y:S01]  /*5e40*/  @!P5 IMAD R191, R91, 0xc400, R133 ;  /* 0x0000c4005bbfd824 */ /* 0x000fe200078e0285 */
[----:B------:R1:W3:Y:S01]  /*5e50*/  @P2 LDG.E.CONSTANT R192, [R124.64] ;  /* 0x000000047cc02981 */ /* 0x0002e2000c1e9900 */
[----:B------:R-:W-:Y:S01]  /*5e60*/  P2R R216, PR, RZ, 0x4 ;  /* 0x00000004ffd87803 */ /* 0x000fe20000000000 */
[----:B------:R-:W-:Y:S01]  /*5e70*/  CS2R R180, SRZ ;  /* 0x0000000000b47805 */ /* 0x000fe2000001ff00 */
[----:B------:R-:W-:Y:S01]  /*5e80*/  ISETP.NE.AND P2, PT, R39, RZ, PT ;  /* 0x000000ff2700720c */ /* 0x000fe20003f45270 */
[----:B------:R-:W-:Y:S01]  /*5e90*/  @!P5 IMAD.WIDE R120, R191, R194, c[0x0][0x160] ;  /* 0x00005800bf78d625 */ /* 0x000fe200078e02c2 */
[----:B0-----:R-:W-:-:S03]  /*5ea0*/  @P3 MOV R127, 0x4 ;  /* 0x00000004007f3802 */ /* 0x001fc60000000f00 */
[----:B------:R-:W-:Y:S01]  /*5eb0*/  @P3 IMAD R126, R91, 0xc400, R64 ;  /* 0x0000c4005b7e3824 */ /* 0x000fe200078e0240 */
[----:B------:R0:W3:Y:S01]  /*5ec0*/  @!P5 LDG.E.CONSTANT R180, [R120.64] ;  /* 0x0000000478b4d981 */ /* 0x0000e2000c1e9900 */
[----:B------:R-:W-:Y:S02]  /*5ed0*/  ISETP.NE.AND P5, PT, R206, RZ, PT ;  /* 0x000000ffce00720c */ /* 0x000fe40003fa5270 */
[----:B------:R-:W-:Y:S01]  /*5ee0*/  @P3 IMAD.WIDE R126, R126, R127, c[0x0][0x160] ;  /* 0x000058007e7e3625 */ /* 0x000fe200078e027f */
[----:B------:R-:W-:-:S03]  /*5ef0*/  @P1 MOV R203, 0x4 ;  /* 0x0000000400cb1802 */ /* 0x000fc60000000f00 */
[C---:B------:R-:W-:Y:S01]  /*5f00*/  @P1 IMAD R200, R91.reuse, 0xc400, R61 ;  /* 0x0000c4005bc81824 */ /* 0x040fe200078e023d */
[----:B------:R-:W-:Y:S01]  /*5f10*/  CS2R R190, SRZ ;  /* 0x0000000000be7805 */ /* 0x000fe2000001ff00 */
[----:B------:R-:W-:Y:S01]  /*5f20*/  @!P6 MOV R204, 0x4 ;  /* 0x0000000400cce802 */ /* 0x000fe20000000f00 */
[----:B------:R1:W3:Y:S01]  /*5f30*/  @P3 LDG.E.CONSTANT R193, [R126.64] ;  /* 0x000000047ec13981 */ /* 0x0002e2000c1e9900 */
[C---:B------:R-:W-:Y:S02]  /*5f40*/  @!P6 IMAD R201, R91.reuse, 0xc400, R77 ;  /* 0x0000c4005bc9e824 */ /* 0x040fe400078e024d */
[----:B0-----:R-:W-:Y:S01]  /*5f50*/  @P1 IMAD.WIDE R120, R200, R203, c[0x0][0x160] ;  /* 0x00005800c8781625 */ /* 0x001fe200078e02cb */
[----:B------:R0:W3:Y:S01]  /*5f60*/  @P0 LDG.E.CONSTANT R181, [R122.64] ;  /* 0x000000047ab50981 */ /* 0x0000e2000c1e9900 */
[----:B------:R-:W-:Y:S01]  /*5f70*/  CS2R R202, SRZ ;  /* 0x0000000000ca7805 */ /* 0x000fe2000001ff00 */
[----:B------:R-:W-:Y:S02]  /*5f80*/  P2R R217, PR, RZ, 0x2 ;  /* 0x00000002ffd97803 */ /* 0x000fe40000000000 */
[----:B------:R0:W3:Y:S01]  /*5f90*/  @P1 LDG.E.CONSTANT R190, [R120.64] ;  /* 0x0000000478be1981 */ /* 0x0000e2000c1e9900 */
[----:B-1----:R-:W-:Y:S01]  /*5fa0*/  @P2 MOV R127, 0x4 ;  /* 0x00000004007f2802 */ /* 0x002fe20000000f00 */
[----:B------:R-:W-:Y:S01]  /*5fb0*/  @P2 IMAD R126, R91, 0xc400, R45 ;  /* 0x0000c4005b7e2824 */ /* 0x000fe200078e022d */
[----:B------:R-:W-:Y:S01]  /*5fc0*/  ISETP.NE.AND P1, PT, R169, RZ, PT ;  /* 0x000000ffa900720c */ /* 0x000fe20003f25270 */
[----:B0-----:R-:W-:Y:S01]  /*5fd0*/  @!P6 IMAD.WIDE R122, R201, R204, c[0x0][0x160] ;  /* 0x00005800c97ae625 */ /* 0x001fe200078e02cc */
[----:B------:R-:W-:-:S03]  /*5fe0*/  @!P5 MOV R129, 0x4 ;  /* 0x000000040081d802 */ /* 0x000fc60000000f00 */
[----:B------:R-:W-:Y:S01]  /*5ff0*/  @P2 IMAD.WIDE R126, R126, R127, c[0x0][0x160] ;  /* 0x000058007e7e2625 */ /* 0x000fe200078e027f */
[----:B------:R-:W-:Y:S01]  /*6000*/  P2R R215, PR, RZ, 0x8 ;  /* 0x00000008ffd77803 */ /* 0x000fe20000000000 */
[----:B------:R0:W5:Y:S01]  /*6010*/  @!P6 LDG.E.CONSTANT R191, [R122.64] ;  /* 0x000000047abfe981 */ /* 0x000162000c1e9900 */
[----:B------:R-:W-:Y:S01]  /*6020*/  ISETP.NE.AND P3, PT, R205, RZ, PT ;  /* 0x000000ffcd00720c */ /* 0x000fe20003f65270 */
[----:B------:R-:W-:Y:S01]  /*6030*/  @!P5 IMAD R128, R91, 0xc400, R78 ;  /* 0x0000c4005b80d824 */ /* 0x000fe200078e024e */
[----:B------:R-:W-:Y:S01]  /*6040*/  ISETP.GE.AND P6, PT, R41, 0x1, PT ;  /* 0x000000012900780c */ /* 0x000fe20003fc6270 */
[----:B------:R1:W5:Y:S01]  /*6050*/  @P2 LDG.E.CONSTANT R203, [R126.64] ;  /* 0x000000047ecb2981 */ /* 0x000362000c1e9900 */
[----:B------:R-:W-:Y:S01]  /*6060*/  ISETP.NE.AND P2, PT, R216, RZ, PT ;  /* 0x000000ffd800720c */ /* 0x000fe20003f45270 */
[----:B------:R-:W-:Y:S01]  /*6070*/  @!P5 IMAD.WIDE R128, R128, R129, c[0x0][0x160] ;  /* 0x000058008080d625 */ /* 0x000fe200078e0281 */
[----:B------:R-:W-:Y:S02]  /*6080*/  MOV R194, RZ ;  /* 0x000000ff00c27202 */ /* 0x000fe40000000f00 */
[----:B------:R-:W-:-:S02]  /*6090*/  P2R R196, PR, RZ, 0x1 ;  /* 0x00000001ffc47803 */ /* 0x000fc40000000000 */
[----:B------:R-:W-:Y:S02]  /*60a0*/  ISETP.NE.AND P0, PT, R199, RZ, PT ;  /* 0x000000ffc700720c */ /* 0x000fe40003f05270 */
[----:B------:R0:W5:Y:S01]  /*60b0*/  @!P5 LDG.E.CONSTANT R194, [R128.64] ;  /* 0x0000000480c2d981 */ /* 0x000162000c1e9900 */
[----:B------:R-:W-:Y:S01]  /*60c0*/  @P4 MOV R212, 0x4 ;  /* 0x0000000400d44802 */ /* 0x000fe20000000f00 */
[C---:B------:R-:W-:Y:S01]  /*60d0*/  @P4 IMAD R209, R91.reuse, 0xc400, R70 ;  /* 0x0000c4005bd14824 */ /* 0x040fe200078e0246 */
[----:B------:R-:W-:Y:S01]  /*60e0*/  @!P3 MOV R214, 0x4 ;  /* 0x0000000400d6b802 */ /* 0x000fe20000000f00 */
[C---:B------:R-:W-:Y:S01]  /*60f0*/  @!P3 IMAD R211, R91.reuse, 0xc400, R79 ;  /* 0x0000c4005bd3b824 */ /* 0x040fe200078e024f */
[----:B------:R-:W-:Y:S02]  /*6100*/  @P6 MOV R213, 0x4 ;  /* 0x0000000400d56802 */ /* 0x000fe40000000f00 */
[----:B0-----:R-:W-:Y:S01]  /*6110*/  @!P1 MOV R129, 0x4 ;  /* 0x0000000400819802 */ /* 0x001fe20000000f00 */
[C---:B------:R-:W-:Y:S01]  /*6120*/  @!P1 IMAD R128, R91.reuse, 0xc400, R80 ;  /* 0x0000c4005b809824 */ /* 0x040fe200078e0250 */
[----:B------:R-:W-:Y:S01]  /*6130*/  MOV R204, RZ ;  /* 0x000000ff00cc7202 */ /* 0x000fe20000000f00 */
[----:B------:R-:W-:Y:S01]  /*6140*/  @P6 IMAD R210, R91, 0xc400, R88 ;  /* 0x0000c4005bd26824 */ /* 0x000fe200078e0258 */
[----:B-1----:R-:W-:Y:S01]  /*6150*/  @P2 MOV R127, 0x4 ;  /* 0x00000004007f2802 */ /* 0x002fe20000000f00 */
[----:B------:R-:W-:Y:S01]  /*6160*/  @!P1 IMAD.WIDE R128, R128, R129, c[0x0][0x160] ;  /* 0x0000580080809625 */ /* 0x000fe200078e0281 */
[----:B------:R-:W-:-:S03]  /*6170*/  CS2R R200, SRZ ;  /* 0x0000000000c87805 */ /* 0x000fc6000001ff00 */
[----:B------:R-:W-:Y:S01]  /*6180*/  @P2 IMAD R126, R91, 0xc400, R74 ;  /* 0x0000c4005b7e2824 */ /* 0x000fe200078e024a */
[----:B------:R-:W-:Y:S01]  /*6190*/  @!P0 MOV R219, 0x4 ;  /* 0x0000000400db8802 */ /* 0x000fe20000000f00 */
[----:B------:R-:W-:Y:S01]  /*61a0*/  @P4 IMAD.WIDE R120, R209, R212, c[0x0][0x160] ;  /* 0x00005800d1784625 */ /* 0x000fe200078e02d4 */
[----:B------:R0:W5:Y:S03]  /*61b0*/  @!P1 LDG.E.CONSTANT R204, [R128.64] ;  /* 0x0000000480cc9981 */ /* 0x000166000c1e9900 */
[----:B------:R-:W-:Y:S01]  /*61c0*/  @!P3 IMAD.WIDE R124, R211, R214, c[0x0][0x160] ;  /* 0x00005800d37cb625 */ /* 0x000fe200078e02d6 */
[----:B------:R-:W-:Y:S01]  /*61d0*/  MOV R211, RZ ;  /* 0x000000ff00d37202 */ /* 0x000fe20000000f00 */
[----:B------:R1:W5:Y:S02]  /*61e0*/  @P4 LDG.E.CONSTANT R200, [R120.64] ;  /* 0x0000000478c84981 */ /* 0x000364000c1e9900 */
[----:B------:R-:W-:Y:S01]  /*61f0*/  @P6 IMAD.WIDE R122, R210, R213, c[0x0][0x160] ;  /* 0x00005800d27a6625 */ /* 0x000fe200078e02d5 */
[----:B------:R-:W-:Y:S01]  /*6200*/  ISETP.NE.AND P1, PT, R217, RZ, PT ;  /* 0x000000ffd900720c */ /* 0x000fe20003f25270 */
[----:B------:R0:W5:Y:S02]  /*6210*/  @!P3 LDG.E.CONSTANT R202, [R124.64] ;  /* 0x000000047ccab981 */ /* 0x000164000c1e9900 */
[----:B------:R-:W-:-:S02]  /*6220*/  @!P0 IMAD R210, R91, 0xc400, R81 ;  /* 0x0000c4005bd28824 */ /* 0x000fc400078e0251 */
[----:B------:R-:W-:Y:S01]  /*6230*/  @P2 IMAD.WIDE R126, R126, R127, c[0x0][0x160] ;  /* 0x000058007e7e2625 */ /* 0x000fe200078e027f */
[----:B------:R-:W-:Y:S01]  /*6240*/  ISETP.NE.AND P5, PT, R198, RZ, PT ;  /* 0x000000ffc600720c */ /* 0x000fe20003fa5270 */
[----:B------:R0:W5:Y:S02]  /*6250*/  @P6 LDG.E.CONSTANT R201, [R122.64] ;  /* 0x000000047ac96981 */ /* 0x000164000c1e9900 */
[----:B-1----:R-:W-:Y:S01]  /*6260*/  @!P0 IMAD.WIDE R120, R210, R219, c[0x0][0x160] ;  /* 0x00005800d2788625 */ /* 0x002fe200078e02db */
[----:B------:R-:W-:Y:S01]  /*6270*/  P2R R210, PR, RZ, 0x4 ;  /* 0x00000004ffd27803 */ /* 0x000fe20000000000 */
[----:B------:R1:W5:Y:S01]  /*6280*/  @P2 LDG.E.CONSTANT R211, [R126.64] ;  /* 0x000000047ed32981 */ /* 0x000362000c1e9900 */
[----:B------:R-:W-:Y:S02]  /*6290*/  ISETP.NE.AND P2, PT, R197, RZ, PT ;  /* 0x000000ffc500720c */ /* 0x000fe40003f45270 */
[----:B------:R-:W-:Y:S01]  /*62a0*/  MOV R217, RZ ;  /* 0x000000ff00d97202 */ /* 0x000fe20000000f00 */
[----:B------:R-:W-:Y:S01]  /*62b0*/  @P1 IMAD R212, R91, 0xc400, R62 ;  /* 0x0000c4005bd41824 */ /* 0x000fe200078e023e */
[----:B------:R-:W-:-:S04]  /*62c0*/  @P1 MOV R221, 0x4 ;  /* 0x0000000400dd1802 */ /* 0x000fc80000000f00 */
[----:B------:R1:W5:Y:S01]  /*62d0*/  @!P0 LDG.E.CONSTANT R217, [R120.64] ;  /* 0x0000000478d98981 */ /* 0x000362000c1e9900 */
[----:B------:R-:W-:Y:S01]  /*62e0*/  ISETP.NE.AND P0, PT, R195, RZ, PT ;  /* 0x000000ffc300720c */ /* 0x000fe20003f05270 */
[----:B0-----:R-:W-:Y:S01]  /*62f0*/  @P1 IMAD.WIDE R122, R212, R221, c[0x0][0x160] ;  /* 0x00005800d47a1625 */ /* 0x001fe200078e02dd */
[----:B------:R-:W-:Y:S02]  /*6300*/  @!P5 MOV R223, 0x4 ;  /* 0x0000000400dfd802 */ /* 0x000fe40000000f00 */
[----:B------:R-:W-:Y:S01]  /*6310*/  @!P2 MOV R229, 0x4 ;  /* 0x0000000400e5a802 */ /* 0x000fe20000000f00 */
[C---:B------:R-:W-:Y:S02]  /*6320*/  @!P5 IMAD R214, R91.reuse, 0xc400, R82 ;  /* 0x0000c4005bd6d824 */ /* 0x040fe400078e0252 */
[----:B------:R-:W-:Y:S01]  /*6330*/  @!P2 IMAD R212, R91, 0xc400, R83 ;  /* 0x0000c4005bd4a824 */ /* 0x000fe200078e0253 */
[----:B------:R-:W-:Y:S01]  /*6340*/  ISETP.NE.AND P3, PT, R215, RZ, PT ;  /* 0x000000ffd700720c */ /* 0x000fe20003f65270 */
[----:B------:R-:W-:Y:S01]  /*6350*/  @!P5 IMAD.WIDE R124, R214, R223, c[0x0][0x160] ;  /* 0x00005800d67cd625 */ /* 0x000fe200078e02df */
[----:B------:R-:W-:-:S02]  /*6360*/  MOV R215, RZ ;  /* 0x000000ff00d77202 */ /* 0x000fc40000000f00 */
[----:B------:R-:W-:Y:S01]  /*6370*/  MOV R213, RZ ;  /* 0x000000ff00d57202 */ /* 0x000fe20000000f00 */
[----:B-1----:R-:W-:Y:S01]  /*6380*/  @!P2 IMAD.WIDE R120, R212, R229, c[0x0][0x160] ;  /* 0x00005800d478a625 */ /* 0x002fe200078e02e5 */
[----:B------:R-:W-:Y:S02]  /*6390*/  MOV R227, RZ ;  /* 0x000000ff00e37202 */ /* 0x000fe40000000f00 */
[----:B------:R0:W5:Y:S01]  /*63a0*/  @P1 LDG.E.CONSTANT R215, [R122.64] ;  /* 0x000000047ad71981 */ /* 0x000162000c1e9900 */
[----:B------:R-:W-:Y:S01]  /*63b0*/  P2R R218, PR, RZ, 0x2 ;  /* 0x00000002ffda7803 */ /* 0x000fe20000000000 */
[C---:B------:R-:W-:Y:S01]  /*63c0*/  @P4 IMAD R214, R91.reuse, 0xc400, R75 ;  /* 0x0000c4005bd64824 */ /* 0x040fe200078e024b */
[----:B------:R-:W-:Y:S01]  /*63d0*/  ISETP.NE.AND P1, PT, R42, RZ, PT ;  /* 0x000000ff2a00720c */ /* 0x000fe20003f25270 */
[----:B------:R1:W5:Y:S01]  /*63e0*/  @!P5 LDG.E.CONSTANT R213, [R124.64] ;  /* 0x000000047cd5d981 */ /* 0x000362000c1e9900 */
[----:B------:R-:W-:Y:S01]  /*63f0*/  @P4 MOV R231, 0x4 ;  /* 0x0000000400e74802 */ /* 0x000fe20000000f00 */
[----:B------:R-:W-:Y:S01]  /*6400*/  @P6 IMAD R216, R91, 0xc400, R89 ;  /* 0x0000c4005bd86824 */ /* 0x000fe200078e0259 */
[----:B------:R-:W-:Y:S01]  /*6410*/  @!P0 MOV R127, 0x4 ;  /* 0x00000004007f8802 */ /* 0x000fe20000000f00 */
[----:B------:R4:W5:Y:S01]  /*6420*/  @!P2 LDG.E.CONSTANT R227, [R120.64] ;  /* 0x0000000478e3a981 */ /* 0x000962000c1e9900 */
[----:B------:R-:W-:Y:S01]  /*6430*/  ISETP.NE.AND P2, PT, R189, RZ, PT ;  /* 0x000000ffbd00720c */ /* 0x000fe20003f45270 */
[----:B------:R-:W-:Y:S01]  /*6440*/  @!P0 IMAD R126, R91, 0xc400, R84 ;  /* 0x0000c4005b7e8824 */ /* 0x000fe200078e0254 */
[----:B-1----:R-:W-:Y:S01]  /*6450*/  @P6 MOV R125, 0x4 ;  /* 0x00000004007d6802 */ /* 0x002fe20000000f00 */
[----:B0-----:R-:W-:Y:S01]  /*6460*/  @P4 IMAD.WIDE R122, R214, R231, c[0x0][0x160] ;  /* 0x00005800d67a4625 */ /* 0x001fe200078e02e7 */
[----:B------:R-:W-:-:S02]  /*6470*/  MOV R225, RZ ;  /* 0x000000ff00e17202 */ /* 0x000fc40000000f00 */
[----:B------:R-:W-:Y:S01]  /*6480*/  MOV R223, RZ ;  /* 0x000000ff00df7202 */ /* 0x000fe20000000f00 */
[----:B------:R-:W-:Y:S01]  /*6490*/  @P6 IMAD.WIDE R124, R216, R125, c[0x0][0x160] ;  /* 0x00005800d87c6625 */ /* 0x000fe200078e027d */
[----:B------:R-:W-:Y:S02]  /*64a0*/  MOV R221, RZ ;  /* 0x000000ff00dd7202 */ /* 0x000fe40000000f00 */
[----:B------:R-:W-:Y:S01]  /*64b0*/  ISETP.GE.AND P5, PT, R166, 0x1, PT ;  /* 0x00000001a600780c */ /* 0x000fe20003fa6270 */
[----:B------:R-:W-:Y:S01]  /*64c0*/  @!P0 IMAD.WIDE R126, R126, R127, c[0x0][0x160] ;  /* 0x000058007e7e8625 */ /* 0x000fe200078e027f */
[----:B------:R-:W-:Y:S01]  /*64d0*/  @P3 MOV R129, 0x4 ;  /* 0x0000000400813802 */ /* 0x000fe20000000f00 */
[----:B------:R0:W5:Y:S01]  /*64e0*/  @P4 LDG.E.CONSTANT R225, [R122.64] ;  /* 0x000000047ae14981 */ /* 0x000162000c1e9900 */
[----:B------:R-:W-:Y:S01]  /*64f0*/  P2R R212, PR, RZ, 0x10 ;  /* 0x00000010ffd47803 */ /* 0x000fe20000000000 */
[----:B------:R-:W-:Y:S01]  /*6500*/  @P3 IMAD R128, R91, 0xc400, R65 ;  /* 0x0000c4005b803824 */ /* 0x000fe200078e0241 */
[----:B------:R-:W-:Y:S01]  /*6510*/  P2R R220, PR, RZ, 0x40 ;  /* 0x00000040ffdc7803 */ /* 0x000fe20000000000 */
[----:B------:R1:W5:Y:S01]  /*6520*/  @P6 LDG.E.CONSTANT R223, [R124.64] ;  /* 0x000000047cdf6981 */ /* 0x000362000c1e9900 */
[----:B------:R-:W-:-:S02]  /*6530*/  ISETP.NE.AND P4, PT, R39, RZ, PT ;  /* 0x000000ff2700720c */ /* 0x000fc40003f85270 */
[----:B------:R-:W-:Y:S01]  /*6540*/  ISETP.NE.AND P6, PT, R132, RZ, PT ;  /* 0x000000ff8400720c */ /* 0x000fe20003fc5270 */
[----:B------:R0:W5:Y:S01]  /*6550*/  @!P0 LDG.E.CONSTANT R221, [R126.64] ;  /* 0x000000047edd8981 */ /* 0x000162000c1e9900 */
[----:B------:R-:W-:Y:S01]  /*6560*/  ISETP.NE.AND P0, PT, R188, RZ, PT ;  /* 0x000000ffbc00720c */ /* 0x000fe20003f05270 */
[----:B------:R-:W-:Y:S01]  /*6570*/  @P3 IMAD.WIDE R128, R128, R129, c[0x0][0x160] ;  /* 0x0000580080803625 */ /* 0x000fe200078e0281 */
[----:B------:R-:W-:Y:S02]  /*6580*/  MOV R209, RZ ;  /* 0x000000ff00d17202 */ /* 0x000fe40000000f00 */
[----:B------:R-:W-:Y:S01]  /*6590*/  @P1 MOV R241, 0x4 ;  /* 0x0000000400f11802 */ /* 0x000fe20000000f00 */
[C---:B------:R-:W-:Y:S01]  /*65a0*/  @P1 IMAD R216, R91.reuse, 0xc400, R71 ;  /* 0x0000c4005bd81824 */ /* 0x040fe200078e0247 */
[----:B-1----:R-:W-:Y:S01]  /*65b0*/  @!P2 MOV R125, 0x4 ;  /* 0x00000004007da802 */ /* 0x002fe20000000f00 */
[----:B------:R-:W-:Y:S01]  /*65c0*/  @!P2 IMAD R124, R91, 0xc400, R85 ;  /* 0x0000c4005b7ca824 */ /* 0x000fe200078e0255 */
[----:B------:R-:W-:Y:S01]  /*65d0*/  MOV R235, RZ ;  /* 0x000000ff00eb7202 */ /* 0x000fe20000000f00 */
[----:B------:R1:W5:Y:S01]  /*65e0*/  @P3 LDG.E.CONSTANT R209, [R128.64] ;  /* 0x0000000480d13981 */ /* 0x000362000c1e9900 */
[----:B------:R-:W-:Y:S01]  /*65f0*/  MOV R237, RZ ;  /* 0x000000ff00ed7202 */ /* 0x000fe20000000f00 */
[----:B0-----:R-:W-:-:S04]  /*6600*/  @P1 IMAD.WIDE R122, R216, R241, c[0x0][0x160] ;  /* 0x00005800d87a1625 */ /* 0x001fc800078e02f1 */
[----:B------:R-:W-:Y:S01]  /*6610*/  @!P2 IMAD.WIDE R124, R124, R125, c[0x0][0x160] ;  /* 0x000058007c7ca625 */ /* 0x000fe200078e027d */
[----:B------:R-:W-:Y:S01]  /*6620*/  MOV R219, RZ ;  /* 0x000000ff00db7202 */ /* 0x000fe20000000f00 */
[----:B------:R0:W5:Y:S01]  /*6630*/  @P1 LDG.E.CONSTANT R235, [R122.64] ;  /* 0x000000047aeb1981 */ /* 0x000162000c1e9900 */
[----:B-1----:R-:W-:Y:S01]  /*6640*/  @P5 MOV R129, 0x4 ;  /* 0x0000000400815802 */ /* 0x002fe20000000f00 */
[C---:B------:R-:W-:Y:S02]  /*6650*/  @P5 IMAD R128, R91.reuse, 0xc400, R165 ;  /* 0x0000c4005b805824 */ /* 0x040fe400078e02a5 */
[----:B------:R1:W5:Y:S01]  /*6660*/  @!P2 LDG.E.CONSTANT R237, [R124.64] ;  /* 0x000000047ceda981 */ /* 0x000362000c1e9900 */
[----:B------:R-:W-:Y:S01]  /*6670*/  @P4 MOV R239, 0x4 ;  /* 0x0000000400ef4802 */ /* 0x000fe20000000f00 */
[----:B------:R-:W-:Y:S01]  /*6680*/  @P4 IMAD R214, R91, 0xc400, R46 ;  /* 0x0000c4005bd64824 */ /* 0x000fe200078e022e */
[----:B------:R-:W-:Y:S01]  /*6690*/  ISETP.NE.AND P1, PT, R218, RZ, PT ;  /* 0x000000ffda00720c */ /* 0x000fe20003f25270 */
[----:B------:R-:W-:Y:S01]  /*66a0*/  @P5 IMAD.WIDE R128, R128, R129, c[0x0][0x160] ;  /* 0x0000580080805625 */ /* 0x000fe200078e0281 */
[----:B------:R-:W-:-:S02]  /*66b0*/  @P6 MOV R251, 0x4 ;  /* 0x0000000400fb6802 */ /* 0x000fc40000000f00 */
[----:B------:R-:W-:Y:S01]  /*66c0*/  @P5 MOV R127, 0x4 ;  /* 0x00000004007f5802 */ /* 0x000fe20000000f00 */
[C---:B------:R-:W-:Y:S01]  /*66d0*/  @P6 IMAD R216, R91.reuse, 0xc400, R67 ;  /* 0x0000c4005bd86824 */ /* 0x040fe200078e0243 */
[----:B------:R-:W-:Y:S01]  /*66e0*/  MOV R233, RZ ;  /* 0x000000ff00e97202 */ /* 0x000fe20000000f00 */
[C---:B------:R-:W-:Y:S01]  /*66f0*/  @!P0 IMAD R218, R91.reuse, 0xc400, R86 ;  /* 0x0000c4005bda8824 */ /* 0x040fe200078e0256 */
[----:B-1----:R-:W-:Y:S01]  /*6700*/  @!P0 MOV R125, 0x4 ;  /* 0x00000004007d8802 */ /* 0x002fe20000000f00 */
[----:B------:R-:W-:Y:S01]  /*6710*/  @P5 IMAD R126, R91, 0xc400, R57 ;  /* 0x0000c4005b7e5824 */ /* 0x000fe200078e0239 */
[----:B------:R-:W-:Y:S01]  /*6720*/  MOV R243, RZ ;  /* 0x000000ff00f37202 */ /* 0x000fe20000000f00 */
[----:B------:R1:W5:Y:S01]  /*6730*/  @P5 LDG.E.CONSTANT R219, [R128.64] ;  /* 0x0000000480db5981 */ /* 0x000362000c1e9900 */
[----:B------:R-:W-:Y:S01]  /*6740*/  MOV R241, RZ ;  /* 0x000000ff00f17202 */ /* 0x000fe20000000f00 */
[----:B----4-:R-:W-:Y:S01]  /*6750*/  @P4 IMAD.WIDE R120, R214, R239, c[0x0][0x160] ;  /* 0x00005800d6784625 */ /* 0x010fe200078e02ef */
[----:B------:R-:W-:-:S03]  /*6760*/  MOV R231, RZ ;  /* 0x000000ff00e77202 */ /* 0x000fc60000000f00 */
[----:B0-----:R-:W-:Y:S01]  /*6770*/  @P6 IMAD.WIDE R122, R216, R251, c[0x0][0x160] ;  /* 0x00005800d87a6625 */ /* 0x001fe200078e02fb */
[----:B------:R-:W-:Y:S01]  /*6780*/  MOV R229, RZ ;  /* 0x000000ff00e57202 */ /* 0x000fe20000000f00 */
[----:B------:R0:W4:Y:S02]  /*6790*/  @P4 LDG.E.CONSTANT R233, [R120.64] ;  /* 0x0000000478e94981 */ /* 0x000124000c1e9900 */
[----:B------:R-:W-:Y:S01]  /*67a0*/  @!P0 IMAD.WIDE R124, R218, R125, c[0x0][0x160] ;  /* 0x00005800da7c8625 */ /* 0x000fe200078e027d */
[----:B-1----:R-:W-:Y:S01]  /*67b0*/  @P5 MOV R129, 0x4 ;  /* 0x0000000400815802 */ /* 0x002fe20000000f00 */
[----:B------:R1:W4:Y:S02]  /*67c0*/  @P6 LDG.E.CONSTANT R243, [R122.64] ;  /* 0x000000047af36981 */ /* 0x000324000c1e9900 */
[----:B------:R-:W-:Y:S02]  /*67d0*/  @P5 IMAD R128, R91, 0xc400, R58 ;  /* 0x0000c4005b805824 */ /* 0x000fe400078e023a */
[----:B------:R-:W-:Y:S01]  /*67e0*/  @P5 IMAD.WIDE R126, R126, R127, c[0x0][0x160] ;  /* 0x000058007e7e5625 */ /* 0x000fe200078e027f */
[----:B------:R0:W4:Y:S01]  /*67f0*/  @!P0 LDG.E.CONSTANT R241, [R124.64] ;  /* 0x000000047cf18981 */ /* 0x000122000c1e9900 */
[----:B------:R-:W-:-:S02]  /*6800*/  ISETP.NE.AND P4, PT, R40, RZ, PT ;  /* 0x000000ff2800720c */ /* 0x000fc40003f85270 */
[----:B------:R-:W-:Y:S01]  /*6810*/  @P5 IMAD.WIDE R128, R128, R129, c[0x0][0x160] ;  /* 0x0000580080805625 */ /* 0x000fe200078e0281 */
[----:B------:R-:W-:Y:S01]  /*6820*/  ISETP.NE.AND P2, PT, R187, RZ, PT ;  /* 0x000000ffbb00720c */ /* 0x000fe20003f45270 */
[----:B------:R0:W4:Y:S01]  /*6830*/  @P5 LDG.E.CONSTANT R231, [R126.64] ;  /* 0x000000047ee75981 */ /* 0x000122000c1e9900 */
[----:B------:R-:W-:Y:S02]  /*6840*/  ISETP.NE.AND P6, PT, R220, RZ, PT ;  /* 0x000000ffdc00720c */ /* 0x000fe40003fc5270 */
[----:B------:R-:W-:Y:S01]  /*6850*/  ISETP.NE.AND P0, PT, R196, RZ, PT ;  /* 0x000000ffc400720c */ /* 0x000fe20003f05270 */
[----:B------:R1:W4:Y:S01]  /*6860*/  @P5 LDG.E.CONSTANT R229, [R128.64] ;  /* 0x0000000480e55981 */ /* 0x000322000c1e9900 */
[----:B------:R-:W-:Y:S02]  /*6870*/  MOV R239, RZ ;  /* 0x000000ff00ef7202 */ /* 0x000fe40000000f00 */
[----:B0-----:R-:W-:Y:S01]  /*6880*/  @P3 MOV R127, 0x4 ;  /* 0x00000004007f3802 */ /* 0x001fe20000000f00 */
[----:B------:R-:W-:Y:S01]  /*6890*/  @P3 IMAD R126, R91, 0xc400, R66 ;  /* 0x0000c4005b7e3824 */ /* 0x000fe200078e0242 */
[----:B------:R-:W-:-:S02]  /*68a0*/  @P1 MOV R249, 0x4 ;  /* 0x0000000400f91802 */ /* 0x000fc40000000f00 */
[----:B-1----:R-:W-:Y:S01]  /*68b0*/  @P5 MOV R129, 0x4 ;  /* 0x0000000400815802 */ /* 0x002fe20000000f00 */
[----:B------:R-:W-:Y:S02]  /*68c0*/  @P5 IMAD R128, R91, 0xc400, R59 ;  /* 0x0000c4005b805824 */ /* 0x000fe400078e023b */
[----:B------:R-:W-:Y:S01]  /*68d0*/  @P3 IMAD.WIDE R126, R126, R127, c[0x0][0x160] ;  /* 0x000058007e7e3625 */ /* 0x000fe200078e027f */
[----:B------:R-:W-:-:S03]  /*68e0*/  MOV R247, RZ ;  /* 0x000000ff00f77202 */ /* 0x000fc60000000f00 */
[C---:B------:R-:W-:Y:S01]  /*68f0*/  @P1 IMAD R214, R91.reuse, 0xc400, R63 ;  /* 0x0000c4005bd61824 */ /* 0x040fe200078e023f */
[----:B------:R-:W-:Y:S01]  /*6900*/  MOV R245, RZ ;  /* 0x000000ff00f57202 */ /* 0x000fe20000000f00 */
[----:B------:R-:W-:Y:S01]  /*6910*/  @P5 IMAD.WIDE R128, R128, R129, c[0x0][0x160] ;  /* 0x0000580080805625 */ /* 0x000fe200078e0281 */
[----:B------:R0:W4:Y:S01]  /*6920*/  @P3 LDG.E.CONSTANT R239, [R126.64] ;  /* 0x000000047eef3981 */ /* 0x000122000c1e9900 */
[----:B------:R-:W-:Y:S02]  /*6930*/  @P4 MOV R220, 0x4 ;  /* 0x0000000400dc4802 */ /* 0x000fe40000000f00 */
[----:B------:R-:W-:Y:S01]  /*6940*/  @P1 IMAD.WIDE R120, R214, R249, c[0x0][0x160] ;  /* 0x00005800d6781625 */ /* 0x000fe200078e02f9 */
[----:B------:R-:W-:Y:S01]  /*6950*/  @!P2 MOV R222, 0x4 ;  /* 0x0000000400dea802 */ /* 0x000fe20000000f00 */
[----:B------:R1:W4:Y:S01]  /*6960*/  @P5 LDG.E.CONSTANT R247, [R128.64] ;  /* 0x0000000480f75981 */ /* 0x000322000c1e9900 */
[----:B------:R-:W-:Y:S01]  /*6970*/  @P6 MOV R224, 0x4 ;  /* 0x0000000400e06802 */ /* 0x000fe20000000f00 */
[----:B------:R-:W-:-:S02]  /*6980*/  @P4 IMAD R196, R91, 0xc400, R53 ;  /* 0x0000c4005bc44824 */ /* 0x000fc400078e0235 */
[C---:B------:R-:W-:Y:S01]  /*6990*/  @!P2 IMAD R214, R91.reuse, 0xc400, R87 ;  /* 0x0000c4005bd6a824 */ /* 0x040fe200078e0257 */
[----:B0-----:R-:W-:Y:S01]  /*69a0*/  @P0 MOV R127, 0x4 ;  /* 0x00000004007f0802 */ /* 0x001fe20000000f00 */
[C---:B------:R-:W-:Y:S01]  /*69b0*/  @P6 IMAD R218, R91.reuse, 0xc400, R90 ;  /* 0x0000c4005bda6824 */ /* 0x040fe200078e025a */
[----:B------:R0:W4:Y:S01]  /*69c0*/  @P1 LDG.E.CONSTANT R245, [R120.64] ;  /* 0x0000000478f51981 */ /* 0x000122000c1e9900 */
[----:B------:R-:W-:Y:S01]  /*69d0*/  @P0 IMAD R126, R91, 0xc400, R72 ;  /* 0x0000c4005b7e0824 */ /* 0x000fe200078e0248 */
[----:B------:R-:W-:Y:S01]  /*69e0*/  MOV R249, RZ ;  /* 0x000000ff00f97202 */ /* 0x000fe20000000f00 */
[----:B------:R-:W-:Y:S01]  /*69f0*/  @!P2 IMAD.WIDE R122, R214, R222, c[0x0][0x160] ;  /* 0x00005800d67aa625 */ /* 0x000fe200078e02de */
[----:B------:R-:W-:Y:S02]  /*6a00*/  MOV R251, RZ ;  /* 0x000000ff00fb7202 */ /* 0x000fe40000000f00 */
[----:B------:R-:W-:Y:S01]  /*6a10*/  MOV R216, RZ ;  /* 0x000000ff00d87202 */ /* 0x000fe20000000f00 */
[----:B------:R-:W-:Y:S01]  /*6a20*/  @P6 IMAD.WIDE R124, R218, R224, c[0x0][0x160] ;  /* 0x00005800da7c6625 */ /* 0x000fe200078e02e0 */
[----:B-1----:R-:W-:-:S02]  /*6a30*/  MOV R129, RZ ;  /* 0x000000ff00817202 */ /* 0x002fc40000000f00 */
[----:B------:R-:W4:Y:S01]  /*6a40*/  @!P2 LDG.E.CONSTANT R251, [R122.64] ;  /* 0x000000047afba981 */ /* 0x000f22000c1e9900 */
[----:B0-----:R-:W-:-:S03]  /*6a50*/  @P4 IMAD.WIDE R120, R196, R220, c[0x0][0x160] ;  /* 0x00005800c4784625 */ /* 0x001fc600078e02dc */
[----:B------:R-:W4:Y:S01]  /*6a60*/  @P6 LDG.E.CONSTANT R216, [R124.64] ;  /* 0x000000047cd86981 */ /* 0x000f22000c1e9900 */
[----:B------:R-:W-:-:S03]  /*6a70*/  @P0 IMAD.WIDE R126, R126, R127, c[0x0][0x160] ;  /* 0x000058007e7e0625 */ /* 0x000fc600078e027f */
[----:B------:R-:W4:Y:S04]  /*6a80*/  @P4 LDG.E.CONSTANT R249, [R120.64] ;  /* 0x0000000478f94981 */ /* 0x000f28000c1e9900 */
[----:B------:R-:W4:Y:S04]  /*6a90*/  @P0 LDG.E.CONSTANT R129, [R126.64] ;  /* 0x000000047e810981 */ /* 0x000f28000c1e9900 */
[----:B--2---:R0:W-:Y:S04]  /*6aa0*/  STS [R0.X4], R159 ;  /* 0x0000009f00007388 */ /* 0x0041e80000004800 */
[----:B------:R0:W-:Y:S04]  /*6ab0*/  STS [R0.X4+0x1c0], R160 ;  /* 0x0001c0a000007388 */ /* 0x0001e80000004800 */
        /* <DEDUP_REMOVED lines=12> */
[----:B---3--:R0:W-:Y:S04]  /*6b80*/  STS [R0.X4+0x1a40], R180 ;  /* 0x001a40b400007388 */ /* 0x0081e80000004800 */
[----:B------:R0:W-:Y:S04]  /*6b90*/  STS [R0.X4+0x1c00], R181 ;  /* 0x001c00b500007388 */ /* 0x0001e80000004800 */
[----:B------:R0:W-:Y:S04]  /*6ba0*/  STS [R0.X4+0x1f80], R182 ;  /* 0x001f80b600007388 */ /* 0x0001e80000004800 */
[----:B------:R0:W-:Y:S04]  /*6bb0*/  STS [R0.X4+0x2140], R183 ;  /* 0x002140b700007388 */ /* 0x0001e80000004800 */
[----:B------:R0:W-:Y:S04]  /*6bc0*/  STS [R0.X4+0x2300], R184 ;  /* 0x002300b800007388 */ /* 0x0001e80000004800 */
[----:B------:R0:W-:Y:S04]  /*6bd0*/  STS [R0.X4+0x24c0], R131 ;  /* 0x0024c08300007388 */ /* 0x0001e80000004800 */
[----:B------:R0:W-:Y:S04]  /*6be0*/  STS [R0.X4+0x2680], R190 ;  /* 0x002680be00007388 */ /* 0x0001e80000004800 */
[----:B-----5:R0:W-:Y:S04]  /*6bf0*/  STS [R0.X4+0x2840], R191 ;  /* 0x002840bf00007388 */ /* 0x0201e80000004800 */
        /* <DEDUP_REMOVED lines=23> */
[----:B------:R0:W-:Y:S01]  /*6d70*/  STS [R0.X4+0x5080], R221 ;  /* 0x005080dd00007388 */ /* 0x0001e20000004800 */
[----:B------:R-:W-:-:S03]  /*6d80*/  ISETP.GT.AND P6, PT, R0, 0xf, PT ;  /* 0x0000000f0000780c */ /* 0x000fc60003fc4270 */
[----:B------:R0:W-:Y:S04]  /*6d90*/  STS [R0.X4+0x47c0], R209 ;  /* 0x0047c0d100007388 */ /* 0x0001e80000004800 */
[----:B------:R0:W-:Y:S04]  /*6da0*/  STS [R0.X4+0x55c0], R235 ;  /* 0x0055c0eb00007388 */ /* 0x0001e80000004800 */
[----:B------:R0:W-:Y:S04]  /*6db0*/  STS [R0.X4+0x5780], R237 ;  /* 0x005780ed00007388 */ /* 0x0001e80000004800 */
[----:B------:R0:W-:Y:S04]  /*6dc0*/  STS [R0.X4+0x380], R219 ;  /* 0x000380db00007388 */ /* 0x0001e80000004800 */
[----:B----4-:R0:W-:Y:S04]  /*6dd0*/  STS [R0.X4+0x5400], R233 ;  /* 0x005400e900007388 */ /* 0x0101e80000004800 */
[----:B------:R0:W-:Y:S04]  /*6de0*/  STS [R0.X4+0x5cc0], R243 ;  /* 0x005cc0f300007388 */ /* 0x0001e80000004800 */
[----:B------:R0:W-:Y:S04]  /*6df0*/  STS [R0.X4+0x5e80], R241 ;  /* 0x005e80f100007388 */ /* 0x0001e80000004800 */
[----:B------:R0:W-:Y:S04]  /*6e00*/  STS [R0.X4+0x1dc0], R231 ;  /* 0x001dc0e700007388 */ /* 0x0001e80000004800 */
[----:B------:R0:W-:Y:S01]  /*6e10*/  STS [R0.X4+0x3800], R229 ;  /* 0x003800e500007388 */ /* 0x0001e20000004800 */
[----:B------:R-:W-:Y:S03]  /*6e20*/  BSSY B0, `(.L_x_0) ;  /* 0x0000015000007945 */ /* 0x000fe60003800000 */
[----:B------:R0:W-:Y:S04]  /*6e30*/  STS [R0.X4+0x6200], R239 ;  /* 0x006200ef00007388 */ /* 0x0001e80000004800 */
[----:B------:R0:W-:Y:S04]  /*6e40*/  STS [R0.X4+0x5240], R247 ;  /* 0x005240f700007388 */ /* 0x0001e80000004800 */
[----:B------:R0:W-:Y:S04]  /*6e50*/  STS [R0.X4+0x5b00], R245 ;  /* 0x005b00f500007388 */ /* 0x0001e80000004800 */
[----:B------:R0:W-:Y:S04]  /*6e60*/  STS [R0.X4+0x6580], R251 ;  /* 0x006580fb00007388 */ /* 0x0001e80000004800 */
[----:B------:R0:W-:Y:S04]  /*6e70*/  STS [R0.X4+0x6900], R216 ;  /* 0x006900d800007388 */ /* 0x0001e80000004800 */
[----:B------:R0:W-:Y:S04]  /*6e80*/  STS [R0.X4+0x63c0], R249 ;  /* 0x0063c0f900007388 */ /* 0x0001e80000004800 */
[----:B------:R0:W-:Y:S01]  /*6e90*/  STS [R0.X4+0x6ac0], R129 ;  /* 0x006ac08100007388 */ /* 0x0001e20000004800 */
[----:B------:R-:W-:-:S02]  /*6ea0*/  ISETP.NE.AND P4, PT, R212, RZ, PT ;  /* 0x000000ffd400720c */ /* 0x000fc40003f85270 */
[----:B------:R-:W-:Y:S02]  /*6eb0*/  ISETP.NE.AND P2, PT, R210, RZ, PT ;  /* 0x000000ffd200720c */ /* 0x000fe40003f45270 */
[----:B------:R-:W-:Y:S01]  /*6ec0*/  P2R R120, PR, RZ, 0x40 ;  /* 0x00000040ff787803 */ /* 0x000fe20000000000 */
[----:B------:R-:W-:Y:S05]  /*6ed0*/  @P6 BRA `(.L_x_1) ;  /* 0x0000009000006947 */ /* 0x000fea0003800000 */
[----:B------:R-:W-:Y:S01]  /*6ee0*/  BSSY B1, `(.L_x_2) ;  /* 0x0000007000017945 */ /* 0x000fe20003800000 */
[----:B------:R-:W-:Y:S01]  /*6ef0*/  MOV R121, RZ ;  /* 0x000000ff00797202 */ /* 0x000fe20000000f00 */
[----:B------:R-:W-:Y:S05]  /*6f00*/  @!P5 BRA `(.L_x_3) ;  /* 0x000000400000d947 */ /* 0x000fea0003800000 */
[----:B------:R-:W-:Y:S01]  /*6f10*/  HFMA2.MMA R121, -RZ, RZ, 0, 2.384185791015625e-07 ;  /* 0x00000004ff797435 */ /* 0x000fe200000001ff */
[----:B------:R-:W-:-:S09]  /*6f20*/  IMAD R120, R91, 0xc400, R60 ;  /* 0x0000c4005b787824 */ /* 0x000fd200078e023c */
[----:B------:R-:W-:-:S06]  /*6f30*/  IMAD.WIDE R120, R120, R121, c[0x0][0x160] ;  /* 0x0000580078787625 */ /* 0x000fcc00078e0279 */
[----:B------:R1:W5:Y:S02]  /*6f40*/  LDG.E.CONSTANT R121, [R120.64] ;  /* 0x0000000478797981 */ /* 0x000364000c1e9900 */
.L_x_3:
[----:B------:R-:W-:Y:S05]  /*6f50*/  BSYNC B1 ;  /* 0x0000000000017941 */ /* 0x000fea0003800000 */
.L_x_2:
[----:B-----5:R2:W-:Y:S02]  /*6f60*/  STS [R0.X4+0x6c80], R121 ;  /* 0x006c807900007388 */ /* 0x0205e40000004800 */
.L_x_1:
[----:B------:R-:W-:Y:S05]  /*6f70*/  BSYNC B0 ;  /* 0x0000000000007941 */ /* 0x000fea0003800000 */
.L_x_0:
[----:B0-----:R-:W-:Y:S01]  /*6f80*/  IMAD R145, R91, 0x90, RZ ;  /* 0x000000905b917824 */ /* 0x001fe200078e02ff */
[----:B------:R-:W-:-:S03]  /*6f90*/  MOV R137, 0x4 ;  /* 0x0000000400897802 */ /* 0x000fc60000000f00 */
[----:B--2---:R-:W-:-:S05]  /*6fa0*/  IMAD R121, R240, 0x9000, R145 ;  /* 0x00009000f0797824 */ /* 0x004fca00078e0291 */
[----:B-1----:R-:W-:-:S05]  /*6fb0*/  IADD3 R120, R121, R0, RZ ;  /* 0x0000000079787210 */ /* 0x002fca0007ffe0ff */
[----:B------:R-:W-:-:S05]  /*6fc0*/  IMAD.WIDE R120, R120, R137, c[0x0][0x168] ;  /* 0x00005a0078787625 */ /* 0x000fca00078e0289 */
[----:B------:R-:W2:Y:S01]  /*6fd0*/  @!P6 LDG.E.CONSTANT R127, [R120.64+0x23000] ;  /* 0x02300004787fe981 */ /* 0x000ea2000c1e9900 */
[-C--:B------:R-:W-:Y:S02]  /*6fe0*/  IADD3 R122, R21, R145.reuse, RZ ;  /* 0x00000091157a7210 */ /* 0x080fe40007ffe0ff */
[----:B------:R-:W-:Y:S01]  /*6ff0*/  IADD3 R124, R12, R145, RZ ;  /* 0x000000910c7c7210 */ /* 0x000fe20007ffe0ff */
[----:B------:R0:W3:Y:S02]  /*7000*/  LDG.E.CONSTANT R219, [R120.64] ;  /* 0x0000000478db7981 */ /* 0x0000e4000c1e9900 */
[----:B------:R-:W-:Y:S01]  /*7010*/  IMAD.WIDE R122, R122, R137, c[0x0][0x168] ;  /* 0x00005a007a7a7625 */ /* 0x000fe200078e0289 */
[-C--:B------:R-:W-:Y:S01]  /*7020*/  IADD3 R126, R34, R145.reuse, RZ ;  /* 0x00000091227e7210 */ /* 0x080fe20007ffe0ff */
[----:B------:R0:W4:Y:S01]  /*7030*/  LDG.E.CONSTANT R221, [R120.64+0x7e00] ;  /* 0x007e000478dd7981 */ /* 0x000122000c1e9900 */
[-C--:B------:R-:W-:Y:S02]  /*7040*/  IADD3 R128, R3, R145.reuse, RZ ;  /* 0x0000009103807210 */ /* 0x080fe40007ffe0ff */
[-C--:B------:R-:W-:Y:S01]  /*7050*/  IADD3 R130, R17, R145.reuse, RZ ;  /* 0x0000009111827210 */ /* 0x080fe20007ffe0ff */
[----:B------:R1:W5:Y:S01]  /*7060*/  LDG.E.CONSTANT R143, [R122.64] ;  /* 0x000000047a8f7981 */ /* 0x000362000c1e9900 */
[----:B------:R-:W-:-:S02]  /*7070*/  IADD3 R138, R30, R145, RZ ;  /* 0x000000911e8a7210 */ /* 0x000fc40007ffe0ff */
[-C--:B------:R-:W-:Y:S01]  /*7080*/  IADD3 R144, R8, R145.reuse, RZ ;  /* 0x0000009108907210 */ /* 0x080fe20007ffe0ff */
[----:B------:R0:W3:Y:S01]  /*7090*/  LDG.E.CONSTANT R223, [R120.64+0xfc00] ;  /* 0x00fc000478df7981 */ /* 0x0000e2000c1e9900 */
[-C--:B------:R-:W-:Y:S02]  /*70a0*/  IADD3 R146, R22, R145.reuse, RZ ;  /* 0x0000009116927210 */ /* 0x080fe40007ffe0ff */
[----:B------:R-:W-:Y:S01]  /*70b0*/  IADD3 R152, R13, R145, RZ ;  /* 0x000000910d987210 */ /* 0x000fe20007ffe0ff */
[----:B------:R0:W3:Y:S01]  /*70c0*/  LDG.E.CONSTANT R233, [R120.64+0x17a00] ;  /* 0x017a000478e97981 */ /* 0x0000e2000c1e9900 */
[----:B-1----:R-:W-:Y:S01]  /*70d0*/  IMAD.WIDE R122, R124, R137, c[0x0][0x168] ;  /* 0x00005a007c7a7625 */ /* 0x002fe200078e0289 */
[----:B------:R-:W-:Y:S02]  /*70e0*/  IADD3 R154, R35, R145, RZ ;  /* 0x00000091239a7210 */ /* 0x000fe40007ffe0ff */
[----:B------:R0:W3:Y:S01]  /*70f0*/  LDG.E.CONSTANT R249, [R120.64+0x1f800] ;  /* 0x01f8000478f97981 */ /* 0x0000e2000c1e9900 */
[----:B------:R-:W-:-:S03]  /*7100*/  IMAD.WIDE R124, R126, R137, c[0x0][0x168] ;  /* 0x00005a007e7c7625 */ /* 0x000fc600078e0289 */
[----:B------:R1:W3:Y:S04]  /*7110*/  LDG.E.CONSTANT R151, [R122.64] ;  /* 0x000000047a977981 */ /* 0x0002e8000c1e9900 */
[----:B------:R0:W3:Y:S02]  /*7120*/  LDG.E.CONSTANT R153, [R124.64] ;  /* 0x000000047c997981 */ /* 0x0000e4000c1e9900 */
[----:B0-----:R-:W-:Y:S01]  /*7130*/  IMAD.WIDE R124, R144, R137, c[0x0][0x168] ;  /* 0x00005a00907c7625 */ /* 0x001fe200078e0289 */
[----:B------:R-:W-:-:S04]  /*7140*/  IADD3 R144, R18, R145, RZ ;  /* 0x0000009112907210 */ /* 0x000fc80007ffe0ff */
[----:B------:R0:W3:Y:S02]  /*7150*/  LDG.E.CONSTANT R173, [R124.64] ;  /* 0x000000047cad7981 */ /* 0x0000e4000c1e9900 */
[----:B0-----:R-:W-:Y:S01]  /*7160*/  IMAD.WIDE R124, R144, R137, c[0x0][0x168] ;  /* 0x00005a00907c7625 */ /* 0x001fe200078e0289 */
[----:B------:R-:W-:-:S04]  /*7170*/  IADD3 R144, R14, R145, RZ ;  /* 0x000000910e907210 */ /* 0x000fc80007ffe0ff */
[----:B------:R0:W3:Y:S02]  /*7180*/  LDG.E.CONSTANT R201, [R124.64] ;  /* 0x000000047cc97981 */ /* 0x0000e4000c1e9900 */
[----:B0-----:R-:W-:-:S05]  /*7190*/  IMAD.WIDE R124, R144, R137, c[0x0][0x168] ;  /* 0x00005a00907c7625 */ /* 0x001fca00078e0289 */
[----:B------:R0:W3:Y:S01]  /*71a0*/  LDG.E.CONSTANT R215, [R124.64] ;  /* 0x000000047cd77981 */ /* 0x0000e2000c1e9900 */
[-C--:B------:R-:W-:Y:S02]  /*71b0*/  IADD3 R144, R20, R145.reuse, RZ ;  /* 0x0000009114907210 */ /* 0x080fe40007ffe0ff */
[----:B0-----:R-:W-:-:S05]  /*71c0*/  IADD3 R124, R10, R145, RZ ;  /* 0x000000910a7c7210 */ /* 0x001fca0007ffe0ff */
[----:B------:R-:W-:-:S05]  /*71d0*/  IMAD.WIDE R124, R124, R137, c[0x0][0x168] ;  /* 0x00005a007c7c7625 */ /* 0x000fca00078e0289 */
[----:B------:R0:W3:Y:S02]  /*71e0*/  LDG.E.CONSTANT R231, [R124.64] ;  /* 0x000000047ce77981 */ /* 0x0000e4000c1e9900 */
[----:B0-----:R-:W-:Y:S01]  /*71f0*/  IMAD.WIDE R124, R144, R137, c[0x0][0x168] ;  /* 0x00005a00907c7625 */ /* 0x001fe200078e0289 */
[----:B------:R-:W-:-:S04]  /*7200*/  IADD3 R144, R16, R145, RZ ;  /* 0x0000009110907210 */ /* 0x000fc80007ffe0ff */
[----:B------:R0:W3:Y:S02]  /*7210*/  LDG.E.CONSTANT R243, [R124.64] ;  /* 0x000000047cf37981 */ /* 0x0000e4000c1e9900 */
[----:B0-----:R-:W-:-:S06]  /*7220*/  IMAD.WIDE R124, R144, R137, c[0x0][0x168] ;  /* 0x00005a00907c7625 */ /* 0x001fcc00078e0289 */
[----:B------:R-:W3:Y:S04]  /*7230*/  LDG.E.CONSTANT R125, [R124.64] ;  /* 0x000000047c7d7981 */ /* 0x000ee8000c1e9900 */
[----:B--2---:R0:W-:Y:S02]  /*7240*/  @!P6 STS [R0.X4+0xb480], R127 ;  /* 0x00b4807f0000e388 */ /* 0x0041e40000004800 */
[----:B0-----:R-:W-:-:S04]  /*7250*/  IMAD.WIDE R126, R128, R137, c[0x0][0x168] ;  /* 0x00005a00807e7625 */ /* 0x001fc800078e0289 */
[-C--:B------:R-:W-:Y:S01]  /*7260*/  IMAD.WIDE R128, R130, R137.reuse, c[0x0][0x168] ;  /* 0x00005a0082807625 */ /* 0x080fe200078e0289 */
[----:B------:R0:W2:Y:S03]  /*7270*/  LDG.E.CONSTANT R159, [R126.64] ;  /* 0x000000047e9f7981 */ /* 0x0000a6000c1e9900 */
[----:B------:R-:W-:Y:S01]  /*7280*/  IMAD.WIDE R130, R138, R137, c[0x0][0x168] ;  /* 0x00005a008a827625 */ /* 0x000fe200078e0289 */
[----:B------:R-:W-:Y:S01]  /*7290*/  IADD3 R138, R26, R145, RZ ;  /* 0x000000911a8a7210 */ /* 0x000fe20007ffe0ff */
[----:B------:R4:W2:Y:S04]  /*72a0*/  LDG.E.CONSTANT R161, [R128.64] ;  /* 0x0000000480a17981 */ /* 0x0008a8000c1e9900 */
[----:B-1----:R-:W-:Y:S01]  /*72b0*/  IMAD.WIDE R122, R138, R137, c[0x0][0x168] ;  /* 0x00005a008a7a7625 */ /* 0x002fe200078e0289 */
[----:B------:R-:W-:Y:S01]  /*72c0*/  IADD3 R138, R4, R145, RZ ;  /* 0x00000091048a7210 */ /* 0x000fe20007ffe0ff */
[----:B------:R1:W2:Y:S02]  /*72d0*/  LDG.E.CONSTANT R163, [R130.64] ;  /* 0x0000000482a37981 */ /* 0x0002a4000c1e9900 */
[----:B0-----:R-:W-:Y:S01]  /*72e0*/  IMAD.WIDE R126, R146, R137, c[0x0][0x168] ;  /* 0x00005a00927e7625 */ /* 0x001fe200078e0289 */
[----:B------:R-:W-:Y:S01]  /*72f0*/  IADD3 R146, R32, R145, RZ ;  /* 0x0000009120927210 */ /* 0x000fe20007ffe0ff */
[----:B------:R0:W2:Y:S02]  /*7300*/  LDG.E.CONSTANT R171, [R122.64] ;  /* 0x000000047aab7981 */ /* 0x0000a4000c1e9900 */
[----:B----4-:R-:W-:Y:S01]  /*7310*/  IMAD.WIDE R128, R152, R137, c[0x0][0x168] ;  /* 0x00005a0098807625 */ /* 0x010fe200078e0289 */
[----:B------:R-:W-:Y:S01]  /*7320*/  IADD3 R152, R27, R145, RZ ;  /* 0x000000911b987210 */ /* 0x000fe20007ffe0ff */
[----:B------:R4:W2:Y:S02]  /*7330*/  LDG.E.CONSTANT R181, [R126.64] ;  /* 0x000000047eb57981 */ /* 0x0008a4000c1e9900 */
[----:B-1----:R-:W-:-:S02]  /*7340*/  IMAD.WIDE R130, R154, R137, c[0x0][0x168] ;  /* 0x00005a009a827625 */ /* 0x002fc400078e0289 */
[----:B------:R1:W2:Y:S01]  /*7350*/  LDG.E.CONSTANT R183, [R128.64] ;  /* 0x0000000480b77981 */ /* 0x0002a2000c1e9900 */
[----:B------:R-:W-:Y:S01]  /*7360*/  IADD3 R154, R9, R145, RZ ;  /* 0x00000091099a7210 */ /* 0x000fe20007ffe0ff */
[----:B0-----:R-:W-:Y:S01]  /*7370*/  IMAD.WIDE R122, R138, R137, c[0x0][0x168] ;  /* 0x00005a008a7a7625 */ /* 0x001fe200078e0289 */
[----:B------:R-:W-:Y:S01]  /*7380*/  IADD3 R138, R23, R145, RZ ;  /* 0x00000091178a7210 */ /* 0x000fe20007ffe0ff */
[----:B------:R0:W2:Y:S02]  /*7390*/  LDG.E.CONSTANT R191, [R130.64] ;  /* 0x0000000482bf7981 */ /* 0x0000a4000c1e9900 */
[----:B----4-:R-:W-:Y:S01]  /*73a0*/  IMAD.WIDE R126, R146, R137, c[0x0][0x168] ;  /* 0x00005a00927e7625 */ /* 0x010fe200078e0289 */
[----:B------:R-:W-:Y:S01]  /*73b0*/  IADD3 R146, R36, R145, RZ ;  /* 0x0000009124927210 */ /* 0x000fe20007ffe0ff */
[----:B------:R4:W2:Y:S02]  /*73c0*/  LDG.E.CONSTANT R193, [R122.64] ;  /* 0x000000047ac17981 */ /* 0x0008a4000c1e9900 */
[----:B-1----:R-:W-:Y:S01]  /*73d0*/  IMAD.WIDE R128, R152, R137, c[0x0][0x168] ;  /* 0x00005a0098807625 */ /* 0x002fe200078e0289 */
[----:B------:R-:W-:Y:S01]  /*73e0*/  IADD3 R152, R5, R145, RZ ;  /* 0x0000009105987210 */ /* 0x000fe20007ffe0ff */
[----:B------:R1:W2:Y:S02]  /*73f0*/  LDG.E.CONSTANT R203, [R126.64] ;  /* 0x000000047ecb7981 */ /* 0x0002a4000c1e9900 */
[----:B0-----:R-:W-:-:S02]  /*7400*/  IMAD.WIDE R130, R154, R137, c[0x0][0x168] ;  /* 0x00005a009a827625 */ /* 0x001fc400078e0289 */
[----:B------:R0:W2:Y:S01]  /*7410*/  LDG.E.CONSTANT R209, [R128.64] ;  /* 0x0000000480d17981 */ /* 0x0000a2000c1e9900 */
[----:B------:R-:W-:Y:S01]  /*7420*/  IADD3 R154, R19, R145, RZ ;  /* 0x00000091139a7210 */ /* 0x000fe20007ffe0ff */
[----:B----4-:R-:W-:-:S04]  /*7430*/  IMAD.WIDE R122, R138, R137, c[0x0][0x168] ;  /* 0x00005a008a7a7625 */ /* 0x010fc800078e0289 */
[-C--:B-1----:R-:W-:Y:S01]  /*7440*/  IMAD.WIDE R126, R146, R137.reuse, c[0x0][0x168] ;  /* 0x00005a00927e7625 */ /* 0x082fe200078e0289 */
[----:B------:R1:W4:Y:S03]  /*7450*/  LDG.E.CONSTANT R211, [R130.64] ;  /* 0x0000000482d37981 */ /* 0x000326000c1e9900 */
[----:B0-----:R-:W-:Y:S01]  /*7460*/  IMAD.WIDE R128, R152, R137, c[0x0][0x168] ;  /* 0x00005a0098807625 */ /* 0x001fe200078e0289 */
[----:B------:R0:W4:Y:S01]  /*7470*/  LDG.E.CONSTANT R213, [R122.64] ;  /* 0x000000047ad57981 */ /* 0x000122000c1e9900 */
[----:B------:R-:W-:-:S03]  /*7480*/  IADD3 R138, R31, R145, RZ ;  /* 0x000000911f8a7210 */ /* 0x000fc60007ffe0ff */
[----:B------:R5:W4:Y:S01]  /*7490*/  LDG.E.CONSTANT R217, [R126.64] ;  /* 0x000000047ed97981 */ /* 0x000b22000c1e9900 */
[----:B-1----:R-:W-:-:S03]  /*74a0*/  IMAD.WIDE R130, R154, R137, c[0x0][0x168] ;  /* 0x00005a009a827625 */ /* 0x002fc600078e0289 */
[----:B------:R1:W4:Y:S01]  /*74b0*/  LDG.E.CONSTANT R225, [R128.64] ;  /* 0x0000000480e17981 */ /* 0x000322000c1e9900 */
[----:B0-----:R-:W-:Y:S01]  /*74c0*/  IADD3 R122, R28, R145, RZ ;  /* 0x000000911c7a7210 */ /* 0x001fe20007ffe0ff */
[----:B------:R-:W-:Y:S02]  /*74d0*/  IMAD.WIDE R120, R138, R137, c[0x0][0x168] ;  /* 0x00005a008a787625 */ /* 0x000fe400078e0289 */
[----:B------:R0:W4:Y:S01]  /*74e0*/  LDG.E.CONSTANT R131, [R130.64] ;  /* 0x0000000482837981 */ /* 0x000122000c1e9900 */
[-C--:B-----5:R-:W-:Y:S02]  /*74f0*/  IADD3 R126, R24, R145.reuse, RZ ;  /* 0x00000091187e7210 */ /* 0x0a0fe40007ffe0ff */
[----:B-1----:R-:W-:Y:S01]  /*7500*/  IADD3 R128, R15, R145, RZ ;  /* 0x000000910f807210 */ /* 0x002fe20007ffe0ff */
[----:B------:R-:W-:Y:S01]  /*7510*/  IMAD.WIDE R122, R122, R137, c[0x0][0x168] ;  /* 0x00005a007a7a7625 */ /* 0x000fe200078e0289 */
[-C--:B------:R-:W-:Y:S01]  /*7520*/  IADD3 R138, R6, R145.reuse, RZ ;  /* 0x00000091068a7210 */ /* 0x080fe20007ffe0ff */
[----:B------:R1:W5:Y:S01]  /*7530*/  LDG.E.CONSTANT R227, [R120.64] ;  /* 0x0000000478e37981 */ /* 0x000362000c1e9900 */
[----:B------:R-:W-:Y:S01]  /*7540*/  IADD3 R146, R33, R145, RZ ;  /* 0x0000009121927210 */ /* 0x000fe20007ffe0ff */
[----:B------:R-:W-:Y:S01]  /*7550*/  IMAD.WIDE R126, R126, R137, c[0x0][0x168] ;  /* 0x00005a007e7e7625 */ /* 0x000fe200078e0289 */
[----:B------:R-:W-:Y:S01]  /*7560*/  IADD3 R152, R29, R145, RZ ;  /* 0x000000911d987210 */ /* 0x000fe20007ffe0ff */
[----:B------:R1:W5:Y:S02]  /*7570*/  LDG.E.CONSTANT R229, [R122.64] ;  /* 0x000000047ae57981 */ /* 0x000364000c1e9900 */
[----:B------:R-:W-:Y:S01]  /*7580*/  IMAD.WIDE R128, R128, R137, c[0x0][0x168] ;  /* 0x00005a0080807625 */ /* 0x000fe200078e0289 */
[----:B0-----:R-:W-:Y:S01]  /*7590*/  IADD3 R130, R37, R145, RZ ;  /* 0x0000009125827210 */ /* 0x001fe20007ffe0ff */
[----:B------:R0:W5:Y:S04]  /*75a0*/  LDG.E.CONSTANT R235, [R126.64] ;  /* 0x000000047eeb7981 */ /* 0x000168000c1e9900 */
[----:B------:R0:W5:Y:S01]  /*75b0*/  LDG.E.CONSTANT R237, [R128.64] ;  /* 0x0000000480ed7981 */ /* 0x000162000c1e9900 */
[----:B-1----:R-:W-:Y:S01]  /*75c0*/  IMAD.WIDE R120, R130, R137, c[0x0][0x168] ;  /* 0x00005a0082787625 */ /* 0x002fe200078e0289 */
[----:B------:R-:W-:-:S03]  /*75d0*/  IADD3 R130, R11, R145, RZ ;  /* 0x000000910b827210 */ /* 0x000fc60007ffe0ff */
[----:B------:R-:W-:Y:S01]  /*75e0*/  IMAD.WIDE R122, R138, R137, c[0x0][0x168] ;  /* 0x00005a008a7a7625 */ /* 0x000fe200078e0289 */
[----:B------:R-:W-:Y:S01]  /*75f0*/  IADD3 R138, R25, R145, RZ ;  /* 0x00000091198a7210 */ /* 0x000fe20007ffe0ff */
[----:B------:R1:W5:Y:S02]  /*7600*/  LDG.E.CONSTANT R239, [R120.64] ;  /* 0x0000000478ef7981 */ /* 0x000364000c1e9900 */
[----:B0-----:R-:W-:Y:S01]  /*7610*/  IMAD.WIDE R126, R146, R137, c[0x0][0x168] ;  /* 0x00005a00927e7625 */ /* 0x001fe200078e0289 */
[----:B------:R-:W-:Y:S01]  /*7620*/  IADD3 R146, R38, R145, RZ ;  /* 0x0000009126927210 */ /* 0x000fe20007ffe0ff */
[----:B------:R0:W5:Y:S02]  /*7630*/  LDG.E.CONSTANT R241, [R122.64] ;  /* 0x000000047af17981 */ /* 0x000164000c1e9900 */
[----:B------:R-:W-:Y:S01]  /*7640*/  IMAD.WIDE R128, R152, R137, c[0x0][0x168] ;  /* 0x00005a0098807625 */ /* 0x000fe200078e0289 */
[----:B------:R-:W-:Y:S01]  /*7650*/  IADD3 R152, R7, R145, RZ ;  /* 0x0000009107987210 */ /* 0x000fe20007ffe0ff */
[----:B------:R0:W5:Y:S02]  /*7660*/  LDG.E.CONSTANT R245, [R126.64] ;  /* 0x000000047ef57981 */ /* 0x000164000c1e9900 */
[----:B-1----:R-:W-:-:S02]  /*7670*/  IMAD.WIDE R120, R130, R137, c[0x0][0x168] ;  /* 0x00005a0082787625 */ /* 0x002fc400078e0289 */
[----:B------:R1:W5:Y:S02]  /*7680*/  LDG.E.CONSTANT R247, [R128.64] ;  /* 0x0000000480f77981 */ /* 0x000364000c1e9900 */
[-C--:B0-----:R-:W-:Y:S02]  /*7690*/  IMAD.WIDE R122, R138, R137.reuse, c[0x0][0x168] ;  /* 0x00005a008a7a7625 */ /* 0x081fe400078e0289 */
[----:B------:R0:W5:Y:S02]  /*76a0*/  LDG.E.CONSTANT R145, [R120.64] ;  /* 0x0000000478917981 */ /* 0x000164000c1e9900 */
[-C--:B------:R-:W-:Y:S02]  /*76b0*/  IMAD.WIDE R126, R146, R137.reuse, c[0x0][0x168] ;  /* 0x00005a00927e7625 */ /* 0x080fe400078e0289 */
[----:B------:R-:W5:Y:S02]  /*76c0*/  LDG.E.CONSTANT R123, [R122.64] ;  /* 0x000000047a7b7981 */ /* 0x000f64000c1e9900 */
[----:B-1----:R-:W-:-:S02]  /*76d0*/  IMAD.WIDE R128, R152, R137, c[0x0][0x168] ;  /* 0x00005a0098807625 */ /* 0x002fc400078e0289 */
[----:B------:R-:W5:Y:S04]  /*76e0*/  LDG.E.CONSTANT R127, [R126.64] ;  /* 0x000000047e7f7981 */ /* 0x000f68000c1e9900 */
[----:B------:R-:W5:Y:S04]  /*76f0*/  LDG.E.CONSTANT R129, [R128.64] ;  /* 0x0000000480817981 */ /* 0x000f68000c1e9900 */
[----:B---3--:R-:W-:Y:S04]  /*7700*/  STS [R0.X4+0x6cc0], R219 ;  /* 0x006cc0db00007388 */ /* 0x008fe80000004800 */
[----:B------:R-:W-:Y:S04]  /*7710*/  STS [R0.X4+0x7c80], R221 ;  /* 0x007c80dd00007388 */ /* 0x000fe80000004800 */
        /* <DEDUP_REMOVED lines=11> */
[----:B------:R-:W-:Y:S01]  /*77d0*/  STS [R0.X4+0xaf40], R125 ;  /* 0x00af407d00007388 */ /* 0x000fe20000004800 */
[----:B0-----:R-:W-:-:S10]  /*77e0*/  HFMA2.MMA R121, -RZ, RZ, 0, 6.866455078125e-05 ;  /* 0x00000480ff797435 */ /* 0x001fd400000001ff */
[----:B------:R-:W-:Y:S01]  /*77f0*/  IMAD R120, R2, R121, 0x6cc0 ;  /* 0x00006cc002787424 */ /* 0x000fe200078e0279 */
[----:B------:R-:W-:-:S04]  /*7800*/  HFMA2.MMA R121, -RZ, RZ, 0, 3.4332275390625e-05 ;  /* 0x00000240ff797435 */ /* 0x000fc800000001ff */
[----:B------:R-:W-:Y:S01]  /*7810*/  IADD3 R120, R120, 0x284, RZ ;  /* 0x0000028478787810 */ /* 0x000fe20007ffe0ff */
[----:B--2---:R-:W-:Y:S04]  /*7820*/  STS [R0.X4+0x73c0], R159 ;  /* 0x0073c09f00007388 */ /* 0x004fe80000004800 */
        /* <DEDUP_REMOVED lines=9> */
[----:B----4-:R-:W-:Y:S04]  /*78c0*/  STS [R0.X4+0x8a80], R211 ;  /* 0x008a80d300007388 */ /* 0x010fe80000004800 */
[----:B------:R-:W-:Y:S04]  /*78d0*/  STS [R0.X4+0x8e00], R213 ;  /* 0x008e00d500007388 */ /* 0x000fe80000004800 */
[----:B------:R-:W-:Y:S04]  /*78e0*/  STS [R0.X4+0x9180], R217 ;  /* 0x009180d900007388 */ /* 0x000fe80000004800 */
[----:B------:R-:W-:Y:S04]  /*78f0*/  STS [R0.X4+0x9340], R225 ;  /* 0x009340e100007388 */ /* 0x000fe80000004800 */
[----:B------:R0:W-:Y:S04]  /*7900*/  STS [R0.X4+0x9500], R131 ;  /* 0x0095008300007388 */ /* 0x0001e80000004800 */
[----:B-----5:R-:W-:Y:S04]  /*7910*/  STS [R0.X4+0x96c0], R227 ;  /* 0x0096c0e300007388 */ /* 0x020fe80000004800 */
        /* <DEDUP_REMOVED lines=11> */
[----:B0-----:R-:W-:-:S05]  /*79d0*/  MOV R131, 0xf0 ;  /* 0x000000f000837802 */ /* 0x001fca0000000f00 */
[----:B------:R-:W-:Y:S01]  /*79e0*/  IMAD R124, R208, R131, 0x7f4 ;  /* 0x000007f4d07c7424 */ /* 0x000fe200078e0283 */
[----:B------:R-:W-:Y:S06]  /*79f0*/  BAR.SYNC 0x0 ;  /* 0x0000000000007b1d */ /* 0x000fec0000000000 */
.L_x_5:
[----:B------:R-:W-:Y:S01]  /*7a00*/  LDS R162, [R124+-0x7c4] ;  /* 0xfff83c007ca27984 */ /* 0x000fe20000000800 */
[----:B------:R-:W-:-:S03]  /*7a10*/  IADD3 R121, R121, 0x48, RZ ;  /* 0x0000004879797810 */ /* 0x000fc60007ffe0ff */
[----:B------:R-:W0:Y:S01]  /*7a20*/  LDS R180, [R120+-0x44] ;  /* 0xffffbc0078b47984 */ /* 0x000e220000000800 */
[----:B------:R-:W-:-:S03]  /*7a30*/  ISETP.NE.AND P5, PT, R121, 0x480, PT ;  /* 0x000004807900780c */ /* 0x000fc60003fa5270 */
[----:B------:R-:W-:Y:S04]  /*7a40*/  LDS R172, [R120+-0x284] ;  /* 0xfffd7c0078ac7984 */ /* 0x000fe80000000800 */
[----:B------:R-:W1:Y:S04]  /*7a50*/  LDS R171, [R124+-0x7ec] ;  /* 0xfff814007cab7984 */ /* 0x000e680000000800 */
[----:B------:R-:W2:Y:S04]  /*7a60*/  LDS R174, [R124+-0x7f4] ;  /* 0xfff80c007cae7984 */ /* 0x000ea80000000800 */
[----:B------:R-:W3:Y:S04]  /*7a70*/  LDS R170, [R124+-0x7e4] ;  /* 0xfff81c007caa7984 */ /* 0x000ee80000000800 */
[----:B------:R-:W4:Y:S04]  /*7a80*/  LDS R138, [R124+-0x754] ;  /* 0xfff8ac007c8a7984 */ /* 0x000f280000000800 */
[----:B------:R-:W5:Y:S04]  /*7a90*/  LDS R163, [R124+-0x7dc] ;  /* 0xfff824007ca37984 */ /* 0x000f680000000800 */
[----:B------:R-:W5:Y:S04]  /*7aa0*/  LDS R164, [R124+-0x7d4] ;  /* 0xfff82c007ca47984 */ /* 0x000f680000000800 */
[----:B------:R-:W5:Y:S04]  /*7ab0*/  LDS R161, [R124+-0x7cc] ;  /* 0xfff834007ca17984 */ /* 0x000f680000000800 */
[----:B------:R-:W5:Y:S04]  /*7ac0*/  LDS R146, [R124+-0x774] ;  /* 0xfff88c007c927984 */ /* 0x000f680000000800 */
[----:B------:R-:W5:Y:S01]  /*7ad0*/  LDS R123, [R124+-0x77c] ;  /* 0xfff884007c7b7984 */ /* 0x000f620000000800 */
[----:B0-----:R-:W-:-:S03]  /*7ae0*/  FFMA R184, R162, R180, R99 ;  /* 0x000000b4a2b87223 */ /* 0x001fc60000000063 */
[----:B------:R-:W0:Y:S04]  /*7af0*/  LDS R143, [R124+-0x75c] ;  /* 0xfff8a4007c8f7984 */ /* 0x000e280000000800 */
[----:B------:R-:W0:Y:S01]  /*7b00*/  LDS R145, [R124+-0x76c] ;  /* 0xfff894007c917984 */ /* 0x000e220000000800 */
[----:B-1----:R-:W-:-:S03]  /*7b10*/  FFMA R181, R172, R171, R118 ;  /* 0x000000abacb57223 */ /* 0x002fc60000000076 */
[----:B------:R-:W-:Y:S01]  /*7b20*/  LDS R200, [R120+-0x260] ;  /* 0xfffda00078c87984 */ /* 0x000fe20000000800 */
[----:B--2---:R-:W-:Y:S02]  /*7b30*/  FFMA R119, R172, R174, R119 ;  /* 0x000000aeac777223 */ /* 0x004fe40000000077 */
[----:B------:R-:W-:Y:S01]  /*7b40*/  FFMA R174, R174, R180, R105 ;  /* 0x000000b4aeae7223 */ /* 0x000fe20000000069 */
[----:B------:R-:W1:Y:S01]  /*7b50*/  LDS R201, [R124+-0x128] ;  /* 0xfffed8007cc97984 */ /* 0x000e620000000800 */
[C---:B---3--:R-:W-:Y:S02]  /*7b60*/  FFMA R118, R172.reuse, R170, R117 ;  /* 0x000000aaac767223 */ /* 0x048fe40000000075 */
[----:B------:R-:W-:Y:S01]  /*7b70*/  FFMA R105, R171, R180, R104 ;  /* 0x000000b4ab697223 */ /* 0x000fe20000000068 */
[----:B------:R-:W2:Y:S01]  /*7b80*/  LDS R126, [R124+-0x88] ;  /* 0xffff78007c7e7984 */ /* 0x000ea20000000800 */
[----:B----4-:R-:W-:Y:S02]  /*7b90*/  FFMA R107, R172, R138, R107 ;  /* 0x0000008aac6b7223 */ /* 0x010fe4000000006b */
[----:B------:R-:W-:Y:S01]  /*7ba0*/  FFMA R196, R138, R180, R93 ;  /* 0x000000b48ac47223 */ /* 0x000fe2000000005d */
[----:B------:R-:W3:Y:S01]  /*7bb0*/  LDS R144, [R124+-0x764] ;  /* 0xfff89c007c907984 */ /* 0x000ee20000000800 */
[----:B-----5:R-:W-:-:S03]  /*7bc0*/  FFMA R117, R172, R163, R116 ;  /* 0x000000a3ac757223 */ /* 0x020fc60000000074 */
[----:B------:R-:W4:Y:S01]  /*7bd0*/  LDS R131, [R124+-0x74c] ;  /* 0xfff8b4007c837984 */ /* 0x000f220000000800 */
[----:B------:R-:W-:Y:S02]  /*7be0*/  FFMA R116, R172, R164, R115 ;  /* 0x000000a4ac747223 */ /* 0x000fe40000000073 */
[----:B------:R-:W-:Y:S01]  /*7bf0*/  FFMA R182, R164, R180, R101 ;  /* 0x000000b4a4b67223 */ /* 0x000fe20000000065 */
[----:B------:R-:W5:Y:S01]  /*7c00*/  LDS R160, [R124+-0x120] ;  /* 0xfffee0007ca07984 */ /* 0x000f620000000800 */
[C---:B------:R-:W-:Y:S02]  /*7c10*/  FFMA R115, R172.reuse, R161, R114 ;  /* 0x000000a1ac737223 */ /* 0x040fe40000000072 */
[----:B------:R-:W-:Y:S01]  /*7c20*/  FFMA R114, R172, R162, R113 ;  /* 0x000000a2ac727223 */ /* 0x000fe20000000071 */
[----:B------:R-:W5:Y:S01]  /*7c30*/  LDS R154, [R124+-0x110] ;  /* 0xfffef0007c9a7984 */ /* 0x000f620000000800 */
[-C--:B------:R-:W-:Y:S02]  /*7c40*/  FFMA R191, R146, R180.reuse, R97 ;  /* 0x000000b492bf7223 */ /* 0x080fe40000000061 */
[-C--:B------:R-:W-:Y:S01]  /*7c50*/  FFMA R183, R161, R180.reuse, R100 ;  /* 0x000000b4a1b77223 */ /* 0x080fe20000000064 */
[----:B------:R-:W5:Y:S01]  /*7c60*/  LDS R151, [R124+-0xf8] ;  /* 0xffff08007c977984 */ /* 0x000f620000000800 */
[----:B------:R-:W-:-:S02]  /*7c70*/  FFMA R190, R123, R180, R98 ;  /* 0x000000b47bbe7223 */ /* 0x000fc40000000062 */
[C---:B------:R-:W-:Y:S01]  /*7c80*/  FFMA R113, R172.reuse, R123, R112 ;  /* 0x0000007bac717223 */ /* 0x040fe20000000070 */
[----:B------:R-:W5:Y:S01]  /*7c90*/  LDS R129, [R124+-0xa0] ;  /* 0xffff60007c817984 */ /* 0x000f620000000800 */
[C---:B0-----:R-:W-:Y:S02]  /*7ca0*/  FFMA R108, R172.reuse, R143, R108 ;  /* 0x0000008fac6c7223 */ /* 0x041fe4000000006c */
[C---:B------:R-:W-:Y:S01]  /*7cb0*/  FFMA R111, R172.reuse, R146, R111 ;  /* 0x00000092ac6f7223 */ /* 0x040fe2000000006f */
[----:B------:R-:W0:Y:S01]  /*7cc0*/  LDS R127, [R124+-0x90] ;  /* 0xffff70007c7f7984 */ /* 0x000e220000000800 */
[----:B------:R-:W-:Y:S02]  /*7cd0*/  FFMA R110, R172, R145, R110 ;  /* 0x00000091ac6e7223 */ /* 0x000fe4000000006e */
[-C--:B------:R-:W-:Y:S01]  /*7ce0*/  FFMA R112, R170, R180.reuse, R103 ;  /* 0x000000b4aa707223 */ /* 0x080fe20000000067 */
[----:B------:R-:W0:Y:S01]  /*7cf0*/  LDS R159, [R124+-0x118] ;  /* 0xfffee8007c9f7984 */ /* 0x000e220000000800 */
[----:B------:R-:W-:-:S02]  /*7d00*/  FFMA R192, R145, R180, R96 ;  /* 0x000000b491c07223 */ /* 0x000fc40000000060 */
[----:B------:R-:W-:Y:S01]  /*7d10*/  FFMA R194, R143, R180, R94 ;  /* 0x000000b48fc27223 */ /* 0x000fe2000000005e */
[----:B------:R-:W0:Y:S01]  /*7d20*/  LDS R153, [R124+-0x108] ;  /* 0xfffef8007c997984 */ /* 0x000e220000000800 */
[----:B-1----:R-:W-:-:S03]  /*7d30*/  FFMA R202, R200, R201, R119 ;  /* 0x000000c9c8ca7223 */ /* 0x002fc60000000077 */
[----:B------:R-:W1:Y:S01]  /*7d40*/  LDS R152, [R124+-0x100] ;  /* 0xffff00007c987984 */ /* 0x000e620000000800 */
[----:B--2---:R-:W-:-:S03]  /*7d50*/  FFMA R98, R200, R126, R107 ;  /* 0x0000007ec8627223 */ /* 0x004fc6000000006b */
[----:B------:R-:W2:Y:S01]  /*7d60*/  LDS R122, [R124+-0xb0] ;  /* 0xffff50007c7a7984 */ /* 0x000ea20000000800 */
[----:B---3--:R-:W-:Y:S02]  /*7d70*/  FFMA R109, R172, R144, R109 ;  /* 0x00000090ac6d7223 */ /* 0x008fe4000000006d */
[-C--:B------:R-:W-:Y:S01]  /*7d80*/  FFMA R193, R144, R180.reuse, R95 ;  /* 0x000000b490c17223 */ /* 0x080fe2000000005f */
[----:B------:R-:W3:Y:S01]  /*7d90*/  LDS R130, [R124+-0xa8] ;  /* 0xffff58007c827984 */ /* 0x000ee20000000800 */
[----:B----4-:R-:W-:Y:S02]  /*7da0*/  FFMA R106, R172, R131, R106 ;  /* 0x00000083ac6a7223 */ /* 0x010fe4000000006a */
[-C--:B------:R-:W-:Y:S01]  /*7db0*/  FFMA R172, R163, R180.reuse, R102 ;  /* 0x000000b4a3ac7223 */ /* 0x080fe20000000066 */
[----:B------:R-:W4:Y:S01]  /*7dc0*/  LDS R128, [R124+-0x98] ;  /* 0xffff68007c807984 */ /* 0x000f220000000800 */
[----:B------:R-:W-:Y:S02]  /*7dd0*/  FFMA R180, R131, R180, R92 ;  /* 0x000000b483b47223 */ /* 0x000fe4000000005c */
[C---:B-----5:R-:W-:Y:S01]  /*7de0*/  FFMA R204, R200.reuse, R160, R181 ;  /* 0x000000a0c8cc7223 */ /* 0x060fe200000000b5 */
[----:B------:R-:W5:Y:S01]  /*7df0*/  LDS R125, [R124+-0x80] ;  /* 0xffff80007c7d7984 */ /* 0x000f620000000800 */
[----:B------:R-:W-:-:S03]  /*7e00*/  FFMA R210, R200, R154, R117 ;  /* 0x0000009ac8d27223 */ /* 0x000fc60000000075 */
[----:B------:R-:W5:Y:S01]  /*7e10*/  LDS R173, [R120+-0x20] ;  /* 0xffffe00078ad7984 */ /* 0x000f620000000800 */
[----:B------:R-:W-:-:S03]  /*7e20*/  FFMA R214, R200, R151, R114 ;  /* 0x00000097c8d67223 */ /* 0x000fc60000000072 */
[----:B------:R-:W-:Y:S01]  /*7e30*/  LDS R99, [R120+-0x280] ;  /* 0xfffd800078637984 */ /* 0x000fe20000000800 */
[----:B------:R-:W-:-:S03]  /*7e40*/  FFMA R92, R200, R129, R110 ;  /* 0x00000081c85c7223 */ /* 0x000fc6000000006e */
[----:B------:R-:W5:Y:S01]  /*7e50*/  LDS R203, [R124+-0x7f0] ;  /* 0xfff810007ccb7984 */ /* 0x000f620000000800 */
[----:B0-----:R-:W-:-:S03]  /*7e60*/  FFMA R94, R200, R127, R108 ;  /* 0x0000007fc85e7223 */ /* 0x001fc6000000006c */
[----:B------:R-:W0:Y:S01]  /*7e70*/  LDS R209, [R124+-0x7e8] ;  /* 0xfff818007cd17984 */ /* 0x000e220000000800 */
[----:B------:R-:W-:-:S03]  /*7e80*/  FFMA R118, R200, R159, R118 ;  /* 0x0000009fc8767223 */ /* 0x000fc60000000076 */
[----:B------:R-:W0:Y:S01]  /*7e90*/  LDS R211, [R124+-0x7e0] ;  /* 0xfff820007cd37984 */ /* 0x000e220000000800 */
[----:B------:R-:W-:-:S03]  /*7ea0*/  FFMA R117, R200, R153, R116 ;  /* 0x00000099c8757223 */ /* 0x000fc60000000074 */
[----:B------:R-:W0:Y:S01]  /*7eb0*/  LDS R97, [R120+-0x40] ;  /* 0xffffc00078617984 */ /* 0x000e220000000800 */
[----:B-1----:R-:W-:-:S03]  /*7ec0*/  FFMA R212, R200, R152, R115 ;  /* 0x00000098c8d47223 */ /* 0x002fc60000000073 */
[----:B------:R-:W1:Y:S01]  /*7ed0*/  LDS R213, [R124+-0x7d8] ;  /* 0xfff828007cd57984 */ /* 0x000e620000000800 */
[----:B--2---:R-:W-:-:S03]  /*7ee0*/  FFMA R104, R200, R122, R113 ;  /* 0x0000007ac8687223 */ /* 0x004fc60000000071 */
[----:B------:R-:W2:Y:S01]  /*7ef0*/  LDS R100, [R124+-0x7d0] ;  /* 0xfff830007c647984 */ /* 0x000ea20000000800 */
[----:B---3--:R-:W-:-:S03]  /*7f00*/  FFMA R103, R200, R130, R111 ;  /* 0x00000082c8677223 */ /* 0x008fc6000000006f */
[----:B------:R-:W3:Y:S01]  /*7f10*/  LDS R107, [R124+-0x7c8] ;  /* 0xfff838007c6b7984 */ /* 0x000ee20000000800 */
[----:B----4-:R-:W-:-:S03]  /*7f20*/  FFMA R109, R200, R128, R109 ;  /* 0x00000080c86d7223 */ /* 0x010fc6000000006d */
[----:B------:R-:W4:Y:S01]  /*7f30*/  LDS R119, [R124+-0x7c0] ;  /* 0xfff840007c777984 */ /* 0x000f220000000800 */
[----:B-----5:R-:W-:-:S03]  /*7f40*/  FFMA R110, R200, R125, R106 ;  /* 0x0000007dc86e7223 */ /* 0x020fc6000000006a */
[----:B------:R-:W5:Y:S01]  /*7f50*/  LDS R102, [R124+-0x750] ;  /* 0xfff8b0007c667984 */ /* 0x000f620000000800 */
[-C--:B------:R-:W-:Y:S02]  /*7f60*/  FFMA R200, R159, R173.reuse, R112 ;  /* 0x000000ad9fc87223 */ /* 0x080fe40000000070 */
[-C--:B------:R-:W-:Y:S01]  /*7f70*/  FFMA R106, R160, R173.reuse, R105 ;  /* 0x000000ada06a7223 */ /* 0x080fe20000000069 */
[----:B------:R-:W3:Y:S01]  /*7f80*/  LDS R93, [R124+-0x758] ;  /* 0xfff8a8007c5d7984 */ /* 0x000ee20000000800 */
[-C--:B------:R-:W-:Y:S02]  /*7f90*/  FFMA R182, R153, R173.reuse, R182 ;  /* 0x000000ad99b67223 */ /* 0x080fe400000000b6 */
[----:B------:R-:W-:Y:S01]  /*7fa0*/  FFMA R216, R152, R173, R183 ;  /* 0x000000ad98d87223 */ /* 0x000fe200000000b7 */
[----:B------:R-:W4:Y:S01]  /*7fb0*/  LDS R95, [R124+-0x778] ;  /* 0xfff888007c5f7984 */ /* 0x000f220000000800 */
[----:B------:R-:W-:Y:S02]  /*7fc0*/  FFMA R111, R99, R203, R202 ;  /* 0x000000cb636f7223 */ /* 0x000fe400000000ca */
[----:B------:R-:W-:Y:S01]  /*7fd0*/  FFMA R184, R151, R173, R184 ;  /* 0x000000ad97b87223 */ /* 0x000fe200000000b8 */
[----:B------:R-:W5:Y:S01]  /*7fe0*/  LDS R96, [R124+-0x770] ;  /* 0xfff890007c607984 */ /* 0x000f620000000800 */
[----:B0-----:R-:W-:-:S02]  /*7ff0*/  FFMA R113, R99, R209, R204 ;  /* 0x000000d163717223 */ /* 0x001fc400000000cc */
[----:B------:R-:W-:Y:S01]  /*8000*/  FFMA R174, R201, R173, R174 ;  /* 0x000000adc9ae7223 */ /* 0x000fe200000000ae */
[----:B------:R-:W0:Y:S01]  /*8010*/  LDS R114, [R124+-0x768] ;  /* 0xfff898007c727984 */ /* 0x000e220000000800 */
[----:B------:R-:W-:Y:S02]  /*8020*/  FFMA R115, R99, R211, R118 ;  /* 0x000000d363737223 */ /* 0x000fe40000000076 */
[-C--:B------:R-:W-:Y:S01]  /*8030*/  FFMA R172, R154, R173.reuse, R172 ;  /* 0x000000ad9aac7223 */ /* 0x080fe200000000ac */
[----:B------:R-:W0:Y:S01]  /*8040*/  LDS R108, [R124+-0x760] ;  /* 0xfff8a0007c6c7984 */ /* 0x000e220000000800 */
[-C--:B------:R-:W-:Y:S02]  /*8050*/  FFMA R190, R122, R173.reuse, R190 ;  /* 0x000000ad7abe7223 */ /* 0x080fe400000000be */
[-C--:B------:R-:W-:Y:S01]  /*8060*/  FFMA R191, R130, R173.reuse, R191 ;  /* 0x000000ad82bf7223 */ /* 0x080fe200000000bf */
[----:B------:R-:W0:Y:S01]  /*8070*/  LDS R101, [R124+-0x748] ;  /* 0xfff8b8007c657984 */ /* 0x000e220000000800 */
[----:B------:R-:W-:-:S02]  /*8080*/  FFMA R192, R129, R173, R192 ;  /* 0x000000ad81c07223 */ /* 0x000fc400000000c0 */
[-C--:B------:R-:W-:Y:S01]  /*8090*/  FFMA R193, R128, R173.reuse, R193 ;  /* 0x000000ad80c17223 */ /* 0x080fe200000000c1 */
[----:B------:R-:W-:Y:S01]  /*80a0*/  LDS R112, [R120+-0x25c] ;  /* 0xfffda40078707984 */ /* 0x000fe20000000800 */
[-C--:B------:R-:W-:Y:S02]  /*80b0*/  FFMA R194, R127, R173.reuse, R194 ;  /* 0x000000ad7fc27223 */ /* 0x080fe400000000c2 */
[-C--:B------:R-:W-:Y:S01]  /*80c0*/  FFMA R196, R126, R173.reuse, R196 ;  /* 0x000000ad7ec47223 */ /* 0x080fe200000000c4 */
[----:B------:R-:W0:Y:S01]  /*80d0*/  LDS R202, [R124+-0x124] ;  /* 0xfffedc007cca7984 */ /* 0x000e220000000800 */
[----:B------:R-:W-:Y:S02]  /*80e0*/  FFMA R180, R125, R173, R180 ;  /* 0x000000ad7db47223 */ /* 0x000fe400000000b4 */
[----:B------:R-:W-:Y:S01]  /*80f0*/  FFMA R211, R211, R97, R200 ;  /* 0x00000061d3d37223 */ /* 0x000fe200000000c8 */
[----:B------:R-:W0:Y:S01]  /*8100*/  LDS R116, [R120+-0x1c] ;  /* 0xffffe40078747984 */ /* 0x000e220000000800 */
[----:B-1----:R-:W-:-:S02]  /*8110*/  FFMA R173, R99, R213, R210 ;  /* 0x000000d563ad7223 */ /* 0x002fc400000000d2 */
[-C--:B------:R-:W-:Y:S01]  /*8120*/  FFMA R209, R209, R97.reuse, R106 ;  /* 0x00000061d1d17223 */ /* 0x080fe2000000006a */
[----:B------:R-:W1:Y:S01]  /*8130*/  LDS R204, [R124+-0x11c] ;  /* 0xfffee4007ccc7984 */ /* 0x000e620000000800 */
[C---:B--2---:R-:W-:Y:S02]  /*8140*/  FFMA R181, R99.reuse, R100, R117 ;  /* 0x0000006463b57223 */ /* 0x044fe40000000075 */
[----:B------:R-:W-:Y:S01]  /*8150*/  FFMA R217, R100, R97, R182 ;  /* 0x0000006164d97223 */ /* 0x000fe200000000b6 */
[----:B------:R-:W2:Y:S01]  /*8160*/  LDS R200, [R124+-0x114] ;  /* 0xfffeec007cc87984 */ /* 0x000ea20000000800 */
[----:B---3--:R-:W-:Y:S02]  /*8170*/  FFMA R183, R99, R107, R212 ;  /* 0x0000006b63b77223 */ /* 0x008fe400000000d4 */
[----:B------:R-:W-:Y:S01]  /*8180*/  FFMA R219, R107, R97, R216 ;  /* 0x000000616bdb7223 */ /* 0x000fe200000000d8 */
[----:B------:R-:W3:Y:S01]  /*8190*/  LDS R210, [R124+-0x10c] ;  /* 0xfffef4007cd27984 */ /* 0x000ee20000000800 */
[----:B----4-:R-:W-:-:S02]  /*81a0*/  FFMA R201, R99, R119, R214 ;  /* 0x0000007763c97223 */ /* 0x010fc400000000d6 */
[-C--:B------:R-:W-:Y:S01]  /*81b0*/  FFMA R221, R119, R97.reuse, R184 ;  /* 0x0000006177dd7223 */ /* 0x080fe200000000b8 */
[----:B------:R-:W4:Y:S01]  /*81c0*/  LDS R218, [R124+-0x104] ;  /* 0xfffefc007cda7984 */ /* 0x000f220000000800 */
[-C--:B------:R-:W-:Y:S02]  /*81d0*/  FFMA R215, R203, R97.reuse, R174 ;  /* 0x00000061cbd77223 */ /* 0x080fe400000000ae */
[----:B-----5:R-:W-:Y:S01]  /*81e0*/  FFMA R203, R99, R102, R98 ;  /* 0x0000006663cb7223 */ /* 0x020fe20000000062 */
[----:B------:R-:W5:Y:S01]  /*81f0*/  LDS R220, [R124+-0xfc] ;  /* 0xffff04007cdc7984 */ /* 0x000f620000000800 */
[----:B------:R-:W-:Y:S02]  /*8200*/  FFMA R213, R213, R97, R172 ;  /* 0x00000061d5d57223 */ /* 0x000fe400000000ac */
[C---:B------:R-:W-:Y:S01]  /*8210*/  FFMA R182, R99.reuse, R93, R94 ;  /* 0x0000005d63b67223 */ /* 0x040fe2000000005e */
[----:B------:R-:W4:Y:S01]  /*8220*/  LDS R212, [R124+-0xf4] ;  /* 0xffff0c007cd47984 */ /* 0x000f220000000800 */
        /* <DEDUP_REMOVED lines=10> */
[-C--:B------:R-:W-:Y:S01]  /*82d0*/  FFMA R192, R114, R97.reuse, R192 ;  /* 0x0000006172c07223 */ /* 0x080fe200000000c0 */
[----:B------:R-:W0:Y:S01]  /*82e0*/  LDS R100, [R124+-0x94] ;  /* 0xffff6c007c647984 */ /* 0x000e220000000800 */
[-C--:B------:R-:W-:Y:S02]  /*82f0*/  FFMA R193, R108, R97.reuse, R193 ;  /* 0x000000616cc17223 */ /* 0x080fe400000000c1 */
[-C--:B------:R-:W-:Y:S01]  /*8300*/  FFMA R194, R93, R97.reuse, R194 ;  /* 0x000000615dc27223 */ /* 0x080fe200000000c2 */
[----:B------:R-:W0:Y:S01]  /*8310*/  LDS R119, [R124+-0x8c] ;  /* 0xffff74007c777984 */ /* 0x000e220000000800 */
[-C--:B------:R-:W-:Y:S02]  /*8320*/  FFMA R99, R102, R97.reuse, R196 ;  /* 0x0000006166637223 */ /* 0x080fe400000000c4 */
[----:B------:R-:W-:Y:S01]  /*8330*/  FFMA R180, R101, R97, R180 ;  /* 0x0000006165b47223 */ /* 0x000fe200000000b4 */
[----:B------:R-:W0:Y:S01]  /*8340*/  LDS R118, [R124+-0x84] ;  /* 0xffff7c007c767984 */ /* 0x000e220000000800 */
[----:B------:R-:W-:-:S02]  /*8350*/  FFMA R111, R112, R202, R111 ;  /* 0x000000ca706f7223 */ /* 0x000fc4000000006f */
[----:B------:R-:W-:Y:S01]  /*8360*/  FFMA R202, R202, R116, R215 ;  /* 0x00000074caca7223 */ /* 0x000fe200000000d7 */
[----:B------:R-:W0:Y:S01]  /*8370*/  LDS R117, [R124+-0x7c] ;  /* 0xffff84007c757984 */ /* 0x000e220000000800 */
[C---:B-1----:R-:W-:Y:S02]  /*8380*/  FFMA R215, R112.reuse, R204, R113 ;  /* 0x000000cc70d77223 */ /* 0x042fe40000000071 */
[----:B--2---:R-:W-:Y:S01]  /*8390*/  FFMA R115, R112, R200, R115 ;  /* 0x000000c870737223 */ /* 0x004fe20000000073 */
[----:B------:R-:W1:Y:S01]  /*83a0*/  LDS R98, [R120+-0x27c] ;  /* 0xfffd840078627984 */ /* 0x000e620000000800 */
[-C--:B------:R-:W-:Y:S02]  /*83b0*/  FFMA R223, R204, R116.reuse, R209 ;  /* 0x00000074ccdf7223 */ /* 0x080fe400000000d1 */
[-C--:B------:R-:W-:Y:S01]  /*83c0*/  FFMA R200, R200, R116.reuse, R211 ;  /* 0x00000074c8c87223 */ /* 0x080fe200000000d3 */
[----:B------:R-:W2:Y:S01]  /*83d0*/  LDS R94, [R120+-0x3c] ;  /* 0xffffc400785e7984 */ /* 0x000ea20000000800 */
[----:B---3--:R-:W-:-:S02]  /*83e0*/  FFMA R225, R210, R116, R213 ;  /* 0x00000074d2e17223 */ /* 0x008fc400000000d5 */
[C---:B------:R-:W-:Y:S01]  /*83f0*/  FFMA R173, R112.reuse, R210, R173 ;  /* 0x000000d270ad7223 */ /* 0x040fe200000000ad */
[----:B------:R-:W3:Y:S01]  /*8400*/  LDS R97, [R124+-0x7bc] ;  /* 0xfff844007c617984 */ /* 0x000ee20000000800 */
[----:B----4-:R-:W-:Y:S02]  /*8410*/  FFMA R181, R112, R218, R181 ;  /* 0x000000da70b57223 */ /* 0x010fe400000000b5 */
[----:B------:R-:W-:Y:S01]  /*8420*/  FFMA R217, R218, R116, R217 ;  /* 0x00000074dad97223 */ /* 0x000fe200000000d9 */
[----:B------:R-:W4:Y:S01]  /*8430*/  LDS R113, [R124+-0x744] ;  /* 0xfff8bc007c717984 */ /* 0x000f220000000800 */
[C---:B-----5:R-:W-:Y:S02]  /*8440*/  FFMA R183, R112.reuse, R220, R183 ;  /* 0x000000dc70b77223 */ /* 0x060fe400000000b7 */
[C---:B------:R-:W-:Y:S01]  /*8450*/  FFMA R201, R112.reuse, R212, R201 ;  /* 0x000000d470c97223 */ /* 0x040fe200000000c9 */
[----:B------:R-:W5:Y:S01]  /*8460*/  LDS R104, [R120+-0x258] ;  /* 0xfffda80078687984 */ /* 0x000f620000000800 */
[----:B------:R-:W-:-:S02]  /*8470*/  FFMA R209, R112, R105, R172 ;  /* 0x0000006970d17223 */ /* 0x000fc400000000ac */
[C---:B0-----:R-:W-:Y:S01]  /*8480*/  FFMA R103, R112.reuse, R106, R103 ;  /* 0x0000006a70677223 */ /* 0x041fe20000000067 */
[----:B------:R-:W0:Y:S01]  /*8490*/  LDS R92, [R120+-0x18] ;  /* 0xffffe800785c7984 */ /* 0x000e220000000800 */
[----:B------:R-:W-:Y:S02]  /*84a0*/  FFMA R211, R112, R107, R174 ;  /* 0x0000006b70d37223 */ /* 0x000fe400000000ae */
[----:B------:R-:W-:Y:S01]  /*84b0*/  FFMA R219, R220, R116, R219 ;  /* 0x00000074dcdb7223 */ /* 0x000fe200000000db */
[----:B------:R-:W0:Y:S01]  /*84c0*/  LDS R230, [R124+-0xf0] ;  /* 0xffff10007ce67984 */ /* 0x000e220000000800 */
[----:B------:R-:W-:Y:S02]  /*84d0*/  FFMA R109, R112, R100, R109 ;  /* 0x00000064706d7223 */ /* 0x000fe4000000006d */
[----:B------:R-:W-:Y:S01]  /*84e0*/  FFMA R221, R212, R116, R221 ;  /* 0x00000074d4dd7223 */ /* 0x000fe200000000dd */
[----:B------:R-:W-:Y:S01]  /*84f0*/  LDS R196, [R120+-0x278] ;  /* 0xfffd880078c47984 */ /* 0x000fe20000000800 */
[----:B------:R-:W-:-:S02]  /*8500*/  FFMA R213, R112, R119, R182 ;  /* 0x0000007770d57223 */ /* 0x000fc400000000b6 */
[----:B------:R-:W-:Y:S01]  /*8510*/  FFMA R227, R105, R116, R190 ;  /* 0x0000007469e37223 */ /* 0x000fe200000000be */
[----:B------:R-:W-:Y:S01]  /*8520*/  LDS R184, [R124+-0x7b8] ;  /* 0xfff848007cb87984 */ /* 0x000fe20000000800 */
[----:B------:R-:W-:Y:S02]  /*8530*/  FFMA R203, R112, R118, R203 ;  /* 0x0000007670cb7223 */ /* 0x000fe400000000cb */
[-C--:B------:R-:W-:Y:S01]  /*8540*/  FFMA R191, R106, R116.reuse, R191 ;  /* 0x000000746abf7223 */ /* 0x080fe200000000bf */
[----:B------:R-:W-:Y:S01]  /*8550*/  LDS R212, [R124+-0x740] ;  /* 0xfff8c0007cd47984 */ /* 0x000fe20000000800 */
[----:B------:R-:W-:Y:S02]  /*8560*/  FFMA R110, R112, R117, R110 ;  /* 0x00000075706e7223 */ /* 0x000fe4000000006e */
[-C--:B------:R-:W-:Y:S01]  /*8570*/  FFMA R229, R107, R116.reuse, R192 ;  /* 0x000000746be57223 */ /* 0x080fe200000000c0 */
[----:B------:R-:W-:Y:S01]  /*8580*/  LDS R172, [R124+-0x7a8] ;  /* 0xfff858007cac7984 */ /* 0x000fe20000000800 */
[----:B------:R-:W-:-:S02]  /*8590*/  FFMA R193, R100, R116, R193 ;  /* 0x0000007464c17223 */ /* 0x000fc400000000c1 */
[-C--:B------:R-:W-:Y:S01]  /*85a0*/  FFMA R231, R119, R116.reuse, R194 ;  /* 0x0000007477e77223 */ /* 0x080fe200000000c2 */
[----:B------:R-:W-:Y:S01]  /*85b0*/  LDS R214, [R124+-0x74] ;  /* 0xffff8c007cd67984 */ /* 0x000fe20000000800 */
[-C--:B------:R-:W-:Y:S02]  /*85c0*/  FFMA R112, R118, R116.reuse, R99 ;  /* 0x0000007476707223 */ /* 0x080fe40000000063 */
[----:B------:R-:W-:Y:S01]  /*85d0*/  FFMA R180, R117, R116, R180 ;  /* 0x0000007475b47223 */ /* 0x000fe200000000b4 */
[----:B------:R-:W0:Y:S01]  /*85e0*/  LDS R99, [R124+-0x78] ;  /* 0xffff88007c637984 */ /* 0x000e220000000800 */
[-C--:B-1----:R-:W-:Y:S02]  /*85f0*/  FFMA R116, R170, R98.reuse, R215 ;  /* 0x00000062aa747223 */ /* 0x082fe400000000d7 */
[C---:B------:R-:W-:Y:S01]  /*8600*/  FFMA R115, R163.reuse, R98, R115 ;  /* 0x00000062a3737223 */ /* 0x040fe20000000073 */
[----:B------:R-:W-:Y:S01]  /*8610*/  LDS R241, [R124+-0x7a4] ;  /* 0xfff85c007cf17984 */ /* 0x000fe20000000800 */
[----:B--2---:R-:W-:-:S02]  /*8620*/  FFMA R215, R163, R94, R200 ;  /* 0x0000005ea3d77223 */ /* 0x004fc400000000c8 */
[-C--:B------:R-:W-:Y:S01]  /*8630*/  FFMA R111, R171, R98.reuse, R111 ;  /* 0x00000062ab6f7223 */ /* 0x080fe2000000006f */
[----:B------:R-:W-:Y:S01]  /*8640*/  LDS R239, [R124+-0x79c] ;  /* 0xfff864007cef7984 */ /* 0x000fe20000000800 */
[C---:B------:R-:W-:Y:S02]  /*8650*/  FFMA R163, R161.reuse, R98, R181 ;  /* 0x00000062a1a37223 */ /* 0x040fe400000000b5 */
[-C--:B------:R-:W-:Y:S01]  /*8660*/  FFMA R217, R161, R94.reuse, R217 ;  /* 0x0000005ea1d97223 */ /* 0x080fe200000000d9 */
[----:B------:R-:W-:Y:S01]  /*8670*/  LDS R222, [R124+-0xc0] ;  /* 0xffff40007cde7984 */ /* 0x000fe20000000800 */
[----:B------:R-:W-:Y:S02]  /*8680*/  FFMA R171, R171, R94, R202 ;  /* 0x0000005eabab7223 */ /* 0x000fe400000000ca */
[----:B------:R-:W-:Y:S01]  /*8690*/  FFMA R173, R164, R98, R173 ;  /* 0x00000062a4ad7223 */ /* 0x000fe200000000ad */
[----:B------:R-:W-:Y:S01]  /*86a0*/  LDS R244, [R124+-0x58] ;  /* 0xffffa8007cf47984 */ /* 0x000fe20000000800 */
[----:B---3--:R-:W-:-:S02]  /*86b0*/  FFMA R161, R98, R97, R201 ;  /* 0x0000006162a17223 */ /* 0x008fc400000000c9 */
[-C--:B------:R-:W-:Y:S01]  /*86c0*/  FFMA R194, R170, R94.reuse, R223 ;  /* 0x0000005eaac27223 */ /* 0x080fe200000000df */
[----:B------:R-:W-:Y:S01]  /*86d0*/  LDS R220, [R124+-0xc8] ;  /* 0xffff38007cdc7984 */ /* 0x000fe20000000800 */
[----:B------:R-:W-:Y:S02]  /*86e0*/  FFMA R221, R97, R94, R221 ;  /* 0x0000005e61dd7223 */ /* 0x000fe400000000dd */
[-C--:B------:R-:W-:Y:S01]  /*86f0*/  FFMA R235, R162, R98.reuse, R183 ;  /* 0x00000062a2eb7223 */ /* 0x080fe200000000b7 */
[----:B------:R-:W1:Y:S01]  /*8700*/  LDS R170, [R124+-0x798] ;  /* 0xfff868007caa7984 */ /* 0x000e620000000800 */
[-C--:B------:R-:W-:Y:S02]  /*8710*/  FFMA R209, R146, R98.reuse, R209 ;  /* 0x0000006292d17223 */ /* 0x080fe400000000d1 */
[-C--:B------:R-:W-:Y:S01]  /*8720*/  FFMA R103, R145, R98.reuse, R103 ;  /* 0x0000006291677223 */ /* 0x080fe20000000067 */
[----:B------:R-:W-:Y:S01]  /*8730*/  LDS R242, [R124+-0x60] ;  /* 0xffffa0007cf27984 */ /* 0x000fe20000000800 */
[----:B------:R-:W-:-:S02]  /*8740*/  FFMA R211, R144, R98, R211 ;  /* 0x0000006290d37223 */ /* 0x000fc400000000d3 */
[-C--:B------:R-:W-:Y:S01]  /*8750*/  FFMA R109, R143, R98.reuse, R109 ;  /* 0x000000628f6d7223 */ /* 0x080fe2000000006d */
[----:B------:R-:W-:Y:S01]  /*8760*/  LDS R236, [R124+-0xb8] ;  /* 0xffff48007cec7984 */ /* 0x000fe20000000800 */
[-C--:B------:R-:W-:Y:S02]  /*8770*/  FFMA R213, R138, R98.reuse, R213 ;  /* 0x000000628ad57223 */ /* 0x080fe400000000d5 */
[----:B------:R-:W-:Y:S01]  /*8780*/  FFMA R97, R131, R98, R203 ;  /* 0x0000006283617223 */ /* 0x000fe200000000cb */
[----:B------:R-:W-:Y:S01]  /*8790*/  LDS R246, [R124+-0x50] ;  /* 0xffffb0007cf67984 */ /* 0x000fe20000000800 */
[----:B----4-:R-:W-:Y:S02]  /*87a0*/  FFMA R110, R98, R113, R110 ;  /* 0x00000071626e7223 */ /* 0x010fe4000000006e */
[-C--:B------:R-:W-:Y:S01]  /*87b0*/  FFMA R98, R145, R94.reuse, R191 ;  /* 0x0000005e91627223 */ /* 0x080fe200000000bf */
[----:B------:R-:W-:Y:S01]  /*87c0*/  LDS R248, [R124+-0x40] ;  /* 0xffffc0007cf87984 */ /* 0x000fe20000000800 */
[----:B------:R-:W-:-:S02]  /*87d0*/  FFMA R218, R164, R94, R225 ;  /* 0x0000005ea4da7223 */ /* 0x000fc400000000e1 */
[-C--:B------:R-:W-:Y:S01]  /*87e0*/  FFMA R219, R162, R94.reuse, R219 ;  /* 0x0000005ea2db7223 */ /* 0x080fe200000000db */
[----:B------:R-:W-:Y:S01]  /*87f0*/  LDS R164, [R124+-0x790] ;  /* 0xfff870007ca47984 */ /* 0x000fe20000000800 */
[-C--:B------:R-:W-:Y:S02]  /*8800*/  FFMA R227, R146, R94.reuse, R227 ;  /* 0x0000005e92e37223 */ /* 0x080fe400000000e3 */
[-C--:B------:R-:W-:Y:S01]  /*8810*/  FFMA R229, R144, R94.reuse, R229 ;  /* 0x0000005e90e57223 */ /* 0x080fe200000000e5 */
[----:B------:R-:W-:Y:S01]  /*8820*/  LDS R162, [R124+-0x738] ;  /* 0xfff8c8007ca27984 */ /* 0x000fe20000000800 */
[-C--:B------:R-:W-:Y:S02]  /*8830*/  FFMA R193, R143, R94.reuse, R193 ;  /* 0x0000005e8fc17223 */ /* 0x080fe400000000c1 */
[-C--:B------:R-:W-:Y:S02]  /*8840*/  FFMA R231, R138, R94.reuse, R231 ;  /* 0x0000005e8ae77223 */ /* 0x080fe400000000e7 */
[----:B------:R-:W-:-:S02]  /*8850*/  FFMA R112, R131, R94, R112 ;  /* 0x0000005e83707223 */ /* 0x000fc40000000070 */
[C---:B-----5:R-:W-:Y:S02]  /*8860*/  FFMA R111, R160.reuse, R104, R111 ;  /* 0x00000068a06f7223 */ /* 0x060fe4000000006f */
[----:B0-----:R-:W-:Y:S02]  /*8870*/  FFMA R237, R160, R92, R171 ;  /* 0x0000005ca0ed7223 */ /* 0x001fe400000000ab */
[C---:B------:R-:W-:Y:S01]  /*8880*/  FFMA R116, R159.reuse, R104, R116 ;  /* 0x000000689f747223 */ /* 0x040fe20000000074 */
[----:B------:R-:W-:Y:S01]  /*8890*/  LDS R171, [R124+-0x7a0] ;  /* 0xfff860007cab7984 */ /* 0x000fe20000000800 */
[----:B------:R-:W-:Y:S02]  /*88a0*/  FFMA R194, R159, R92, R194 ;  /* 0x0000005c9fc27223 */ /* 0x000fe400000000c2 */
[C---:B------:R-:W-:Y:S01]  /*88b0*/  FFMA R183, R154.reuse, R104, R115 ;  /* 0x000000689ab77223 */ /* 0x040fe20000000073 */
[----:B------:R-:W-:Y:S01]  /*88c0*/  LDS R160, [R124+-0x728] ;  /* 0xfff8d8007ca07984 */ /* 0x000fe20000000800 */
[----:B------:R-:W-:-:S02]  /*88d0*/  FFMA R181, R154, R92, R215 ;  /* 0x0000005c9ab57223 */ /* 0x000fc400000000d7 */
[-C--:B------:R-:W-:Y:S01]  /*88e0*/  FFMA R216, R153, R104.reuse, R173 ;  /* 0x0000006899d87223 */ /* 0x080fe200000000ad */
[----:B------:R-:W-:Y:S01]  /*88f0*/  LDS R159, [R124+-0x720] ;  /* 0xfff8e0007c9f7984 */ /* 0x000fe20000000800 */
[----:B------:R-:W-:Y:S02]  /*8900*/  FFMA R191, R152, R104, R163 ;  /* 0x0000006898bf7223 */ /* 0x000fe400000000a3 */
[----:B------:R-:W-:Y:S01]  /*8910*/  FFMA R232, R104, R230, R161 ;  /* 0x000000e668e87223 */ /* 0x000fe200000000a1 */
[----:B------:R-:W0:Y:S01]  /*8920*/  LDS R173, [R124+-0x7b0] ;  /* 0xfff850007cad7984 */ /* 0x000e220000000800 */
[----:B------:R-:W-:Y:S02]  /*8930*/  FFMA R94, R113, R94, R180 ;  /* 0x0000005e715e7223 */ /* 0x000fe400000000b4 */
[C---:B------:R-:W-:Y:S01]  /*8940*/  FFMA R235, R151.reuse, R104, R235 ;  /* 0x0000006897eb7223 */ /* 0x040fe200000000eb */
[----:B------:R-:W2:Y:S01]  /*8950*/  LDS R163, [R124+-0x788] ;  /* 0xfff878007ca37984 */ /* 0x000ea20000000800 */
[----:B------:R-:W-:-:S02]  /*8960*/  FFMA R203, R151, R92, R219 ;  /* 0x0000005c97cb7223 */ /* 0x000fc400000000db */
[----:B------:R-:W-:Y:S01]  /*8970*/  FFMA R151, R130, R104, R209 ;  /* 0x0000006882977223 */ /* 0x000fe200000000d1 */
[----:B------:R-:W3:Y:S01]  /*8980*/  LDS R161, [R124+-0x730] ;  /* 0xfff8d0007ca17984 */ /* 0x000ee20000000800 */
[-C--:B------:R-:W-:Y:S02]  /*8990*/  FFMA R201, R152, R92.reuse, R217 ;  /* 0x0000005c98c97223 */ /* 0x080fe400000000d9 */
[----:B------:R-:W-:Y:S01]  /*89a0*/  FFMA R230, R230, R92, R221 ;  /* 0x0000005ce6e67223 */ /* 0x000fe200000000dd */
[----:B------:R-:W4:Y:S01]  /*89b0*/  LDS R154, [R124+-0x718] ;  /* 0xfff8e8007c9a7984 */ /* 0x000f220000000800 */
[----:B------:R-:W-:Y:S02]  /*89c0*/  FFMA R223, R128, R104, R211 ;  /* 0x0000006880df7223 */ /* 0x000fe400000000d3 */
[----:B------:R-:W-:Y:S01]  /*89d0*/  FFMA R218, R153, R92, R218 ;  /* 0x0000005c99da7223 */ /* 0x000fe200000000da */
[----:B------:R-:W-:Y:S01]  /*89e0*/  LDS R180, [R120+-0x38] ;  /* 0xffffc80078b47984 */ /* 0x000fe20000000800 */
[----:B------:R-:W-:-:S02]  /*89f0*/  FFMA R221, R129, R104, R103 ;  /* 0x0000006881dd7223 */ /* 0x000fc40000000067 */
[-C--:B------:R-:W-:Y:S01]  /*8a00*/  FFMA R225, R127, R104.reuse, R109 ;  /* 0x000000687fe17223 */ /* 0x080fe2000000006d */
[----:B------:R-:W5:Y:S01]  /*8a10*/  LDS R115, [R124+-0x710] ;  /* 0xfff8f0007c737984 */ /* 0x000f620000000800 */
[-C--:B------:R-:W-:Y:S02]  /*8a20*/  FFMA R190, R126, R104.reuse, R213 ;  /* 0x000000687ebe7223 */ /* 0x080fe400000000d5 */
[----:B------:R-:W-:Y:S01]  /*8a30*/  FFMA R233, R125, R104, R97 ;  /* 0x000000687de97223 */ /* 0x000fe20000000061 */
[----:B------:R-:W-:Y:S01]  /*8a40*/  LDS R219, [R124+-0xec] ;  /* 0xffff14007cdb7984 */ /* 0x000fe20000000800 */
[----:B------:R-:W-:Y:S02]  /*8a50*/  FFMA R210, R104, R99, R110 ;  /* 0x0000006368d27223 */ /* 0x000fe4000000006e */
[-C--:B------:R-:W-:Y:S01]  /*8a60*/  FFMA R227, R130, R92.reuse, R227 ;  /* 0x0000005c82e37223 */ /* 0x080fe200000000e3 */
[----:B------:R-:W5:Y:S01]  /*8a70*/  LDS R213, [R120+-0x14] ;  /* 0xffffec0078d57984 */ /* 0x000f620000000800 */
[----:B------:R-:W-:-:S02]  /*8a80*/  FFMA R209, R129, R92, R98 ;  /* 0x0000005c81d17223 */ /* 0x000fc40000000062 */
[-C--:B------:R-:W-:Y:S01]  /*8a90*/  FFMA R174, R128, R92.reuse, R229 ;  /* 0x0000005c80ae7223 */ /* 0x080fe200000000e5 */
[----:B------:R-:W5:Y:S01]  /*8aa0*/  LDS R97, [R124+-0xe4] ;  /* 0xffff1c007c617984 */ /* 0x000f620000000800 */
[-C--:B------:R-:W-:Y:S02]  /*8ab0*/  FFMA R211, R127, R92.reuse, R193 ;  /* 0x0000005c7fd37223 */ /* 0x080fe400000000c1 */
[-C--:B------:R-:W-:Y:S01]  /*8ac0*/  FFMA R215, R126, R92.reuse, R231 ;  /* 0x0000005c7ed77223 */ /* 0x080fe200000000e7 */
[----:B------:R-:W5:Y:S01]  /*8ad0*/  LDS R103, [R124+-0xdc] ;  /* 0xffff24007c677984 */ /* 0x000f620000000800 */
[----:B------:R-:W-:Y:S02]  /*8ae0*/  FFMA R217, R125, R92, R112 ;  /* 0x0000005c7dd97223 */ /* 0x000fe40000000070 */
[C---:B------:R-:W-:Y:S01]  /*8af0*/  FFMA R182, R196.reuse, R184, R111 ;  /* 0x000000b8c4b67223 */ /* 0x040fe2000000006f */
[----:B------:R-:W5:Y:S01]  /*8b00*/  LDS R104, [R124+-0xd4] ;  /* 0xffff2c007c687984 */ /* 0x000f620000000800 */
[----:B------:R-:W-:-:S02]  /*8b10*/  FFMA R228, R196, R212, R151 ;  /* 0x000000d4c4e47223 */ /* 0x000fc40000000097 */
[----:B------:R-:W-:Y:S01]  /*8b20*/  FFMA R92, R99, R92, R94 ;  /* 0x0000005c635c7223 */ /* 0x000fe2000000005e */
[----:B------:R-:W5:Y:S01]  /*8b30*/  LDS R153, [R124+-0xcc] ;  /* 0xffff34007c997984 */ /* 0x000f620000000800 */
[C---:B------:R-:W-:Y:S02]  /*8b40*/  FFMA R204, R196.reuse, R172, R183 ;  /* 0x000000acc4cc7223 */ /* 0x040fe400000000b7 */
[C---:B-1----:R-:W-:Y:S01]  /*8b50*/  FFMA R202, R196.reuse, R170, R191 ;  /* 0x000000aac4ca7223 */ /* 0x042fe200000000bf */
[----:B------:R-:W1:Y:S01]  /*8b60*/  LDS R152, [R124+-0xc4] ;  /* 0xffff3c007c987984 */ /* 0x000e620000000800 */
[C---:B0-----:R-:W-:Y:S02]  /*8b70*/  FFMA R192, R196.reuse, R173, R116 ;  /* 0x000000adc4c07223 */ /* 0x041fe40000000074 */
[C---:B------:R-:W-:Y:S01]  /*8b80*/  FFMA R216, R196.reuse, R171, R216 ;  /* 0x000000abc4d87223 */ /* 0x040fe200000000d8 */
[----:B------:R-:W0:Y:S01]  /*8b90*/  LDS R151, [R124+-0xbc] ;  /* 0xffff44007c977984 */ /* 0x000e220000000800 */
[----:B------:R-:W-:-:S02]  /*8ba0*/  FFMA R235, R196, R164, R235 ;  /* 0x000000a4c4eb7223 */ /* 0x000fc400000000eb */
[C---:B--2---:R-:W-:Y:S01]  /*8bb0*/  FFMA R232, R196.reuse, R163, R232 ;  /* 0x000000a3c4e87223 */ /* 0x044fe200000000e8 */
[----:B------:R-:W2:Y:S01]  /*8bc0*/  LDS R109, [R124+-0x6c] ;  /* 0xffff94007c6d7984 */ /* 0x000ea20000000800 */
[C---:B------:R-:W-:Y:S02]  /*8bd0*/  FFMA R226, R196.reuse, R162, R221 ;  /* 0x000000a2c4e27223 */ /* 0x040fe400000000dd */
[C---:B---3--:R-:W-:Y:S01]  /*8be0*/  FFMA R223, R196.reuse, R161, R223 ;  /* 0x000000a1c4df7223 */ /* 0x048fe200000000df */
[----:B------:R-:W3:Y:S01]  /*8bf0*/  LDS R110, [R124+-0x64] ;  /* 0xffff9c007c6e7984 */ /* 0x000ee20000000800 */
[C---:B------:R-:W-:Y:S02]  /*8c00*/  FFMA R200, R196.reuse, R160, R225 ;  /* 0x000000a0c4c87223 */ /* 0x040fe400000000e1 */
[C---:B------:R-:W-:Y:S01]  /*8c10*/  FFMA R183, R196.reuse, R159, R190 ;  /* 0x0000009fc4b77223 */ /* 0x040fe200000000be */
[----:B------:R-:W0:Y:S01]  /*8c20*/  LDS R111, [R124+-0x5c] ;  /* 0xffffa4007c6f7984 */ /* 0x000e220000000800 */
[----:B----4-:R-:W-:-:S02]  /*8c30*/  FFMA R191, R196, R154, R233 ;  /* 0x0000009ac4bf7223 */ /* 0x010fc400000000e9 */
[----:B-----5:R-:W-:Y:S01]  /*8c40*/  FFMA R196, R196, R115, R210 ;  /* 0x00000073c4c47223 */ /* 0x020fe200000000d2 */
[----:B------:R-:W4:Y:S01]  /*8c50*/  LDS R112, [R124+-0x54] ;  /* 0xffffac007c707984 */ /* 0x000f220000000800 */
[-C--:B------:R-:W-:Y:S02]  /*8c60*/  FFMA R224, R162, R180.reuse, R209 ;  /* 0x000000b4a2e07223 */ /* 0x080fe400000000d1 */
[-C--:B------:R-:W-:Y:S01]  /*8c70*/  FFMA R190, R160, R180.reuse, R211 ;  /* 0x000000b4a0be7223 */ /* 0x080fe200000000d3 */
[----:B------:R-:W5:Y:S01]  /*8c80*/  LDS R98, [R124+-0x4c] ;  /* 0xffffb4007c627984 */ /* 0x000f620000000800 */
[-C--:B------:R-:W-:Y:S02]  /*8c90*/  FFMA R184, R184, R180.reuse, R237 ;  /* 0x000000b4b8b87223 */ /* 0x080fe400000000ed */
[-C--:B------:R-:W-:Y:S01]  /*8ca0*/  FFMA R212, R212, R180.reuse, R227 ;  /* 0x000000b4d4d47223 */ /* 0x080fe200000000e3 */
[----:B------:R-:W4:Y:S01]  /*8cb0*/  LDS R94, [R124+-0x44] ;  /* 0xffffbc007c5e7984 */ /* 0x000f220000000800 */
[----:B------:R-:W-:-:S02]  /*8cc0*/  FFMA R194, R173, R180, R194 ;  /* 0x000000b4adc27223 */ /* 0x000fc400000000c2 */
[-C--:B------:R-:W-:Y:S01]  /*8cd0*/  FFMA R210, R172, R180.reuse, R181 ;  /* 0x000000b4acd27223 */ /* 0x080fe200000000b5 */
[----:B------:R-:W5:Y:S01]  /*8ce0*/  LDS R193, [R120+-0x254] ;  /* 0xfffdac0078c17984 */ /* 0x000f620000000800 */
[-C--:B------:R-:W-:Y:S02]  /*8cf0*/  FFMA R218, R171, R180.reuse, R218 ;  /* 0x000000b4abda7223 */ /* 0x080fe400000000da */
[-C--:B------:R-:W-:Y:S01]  /*8d00*/  FFMA R234, R170, R180.reuse, R201 ;  /* 0x000000b4aaea7223 */ /* 0x080fe200000000c9 */
[----:B------:R-:W-:Y:S01]  /*8d10*/  LDS R116, [R120+-0x274] ;  /* 0xfffd8c0078747984 */ /* 0x000fe20000000800 */
        /* <DEDUP_REMOVED lines=8> */
[----:B------:R-:W5:Y:S01]  /*8da0*/  LDS R217, [R124+-0x7b4] ;  /* 0xfff84c007cd97984 */ /* 0x000f620000000800 */
[-C--:B------:R-:W-:Y:S02]  /*8db0*/  FFMA R184, R219, R213.reuse, R184 ;  /* 0x000000d5dbb87223 */ /* 0x080fe400000000b8 */
[-C--:B------:R-:W-:Y:S01]  /*8dc0*/  FFMA R227, R214, R213.reuse, R212 ;  /* 0x000000d5d6e37223 */ /* 0x080fe200000000d4 */
[----:B------:R-:W5:Y:S01]  /*8dd0*/  LDS R92, [R120+-0x34] ;  /* 0xffffcc00785c7984 */ /* 0x000f620000000800 */
[----:B------:R-:W-:-:S02]  /*8de0*/  FFMA R194, R97, R213, R194 ;  /* 0x000000d561c27223 */ /* 0x000fc400000000c2 */
[-C--:B------:R-:W-:Y:S01]  /*8df0*/  FFMA R210, R103, R213.reuse, R210 ;  /* 0x000000d567d27223 */ /* 0x080fe200000000d2 */
[----:B------:R-:W5:Y:S01]  /*8e00*/  LDS R215, [R124+-0x7ac] ;  /* 0xfff854007cd77984 */ /* 0x000f620000000800 */
[-C--:B------:R-:W-:Y:S02]  /*8e10*/  FFMA R218, R104, R213.reuse, R218 ;  /* 0x000000d568da7223 */ /* 0x080fe400000000da */
[-C--:B------:R-:W-:Y:S01]  /*8e20*/  FFMA R234, R153, R213.reuse, R234 ;  /* 0x000000d599ea7223 */ /* 0x080fe200000000ea */
[----:B------:R-:W-:Y:S01]  /*8e30*/  LDS R233, [R124+-0x794] ;  /* 0xfff86c007ce97984 */ /* 0x000fe20000000800 */
[-C--:B-1----:R-:W-:Y:S02]  /*8e40*/  FFMA R238, R152, R213.reuse, R238 ;  /* 0x000000d598ee7223 */ /* 0x082fe400000000ee */
[-C--:B0-----:R-:W-:Y:S01]  /*8e50*/  FFMA R230, R151, R213.reuse, R230 ;  /* 0x000000d597e67223 */ /* 0x081fe200000000e6 */
[----:B------:R-:W-:Y:S01]  /*8e60*/  LDS R201, [R124+-0x72c] ;  /* 0xfff8d4007cc97984 */ /* 0x000fe20000000800 */
[----:B--2---:R-:W-:-:S02]  /*8e70*/  FFMA R224, R109, R213, R224 ;  /* 0x000000d56de07223 */ /* 0x004fc400000000e0 */
[-C--:B---3--:R-:W-:Y:S01]  /*8e80*/  FFMA R174, R110, R213.reuse, R174 ;  /* 0x000000d56eae7223 */ /* 0x088fe200000000ae */
[----:B------:R-:W-:Y:S01]  /*8e90*/  LDS R231, [R124+-0x784] ;  /* 0xfff87c007ce77984 */ /* 0x000fe20000000800 */
[-C--:B------:R-:W-:Y:S02]  /*8ea0*/  FFMA R203, R111, R213.reuse, R190 ;  /* 0x000000d56fcb7223 */ /* 0x080fe400000000be */
[-C--:B----4-:R-:W-:Y:S01]  /*8eb0*/  FFMA R209, R112, R213.reuse, R209 ;  /* 0x000000d570d17223 */ /* 0x090fe200000000d1 */
[----:B------:R-:W-:Y:S01]  /*8ec0*/  LDS R229, [R124+-0x73c] ;  /* 0xfff8c4007ce57984 */ /* 0x000fe20000000800 */
[-C--:B-----5:R-:W-:Y:S02]  /*8ed0*/  FFMA R211, R98, R213.reuse, R211 ;  /* 0x000000d562d37223 */ /* 0x0a0fe400000000d3 */
[----:B------:R-:W-:Y:S01]  /*8ee0*/  FFMA R213, R94, R213, R180 ;  /* 0x000000d55ed57223 */ /* 0x000fe200000000b4 */
[----:B------:R-:W-:Y:S01]  /*8ef0*/  LDS R190, [R124+-0x71c] ;  /* 0xfff8e4007cbe7984 */ /* 0x000fe20000000800 */
[----:B------:R-:W-:-:S02]  /*8f00*/  FFMA R182, R193, R219, R182 ;  /* 0x000000dbc1b67223 */ /* 0x000fc400000000b6 */
[C---:B------:R-:W-:Y:S01]  /*8f10*/  FFMA R192, R193.reuse, R97, R192 ;  /* 0x00000061c1c07223 */ /* 0x040fe200000000c0 */
[----:B------:R-:W0:Y:S01]  /*8f20*/  LDS R180, [R124+-0x724] ;  /* 0xfff8dc007cb47984 */ /* 0x000e220000000800 */
[C---:B------:R-:W-:Y:S02]  /*8f30*/  FFMA R228, R193.reuse, R214, R228 ;  /* 0x000000d6c1e47223 */ /* 0x040fe400000000e4 */
[C---:B------:R-:W-:Y:S01]  /*8f40*/  FFMA R204, R193.reuse, R103, R204 ;  /* 0x00000067c1cc7223 */ /* 0x040fe200000000cc */
[----:B------:R-:W-:Y:S01]  /*8f50*/  LDS R219, [R120+-0x10] ;  /* 0xfffff00078db7984 */ /* 0x000fe20000000800 */
[C---:B------:R-:W-:Y:S02]  /*8f60*/  FFMA R216, R193.reuse, R104, R216 ;  /* 0x00000068c1d87223 */ /* 0x040fe400000000d8 */
[C---:B------:R-:W-:Y:S01]  /*8f70*/  FFMA R221, R193.reuse, R153, R202 ;  /* 0x00000099c1dd7223 */ /* 0x040fe200000000ca */
[----:B------:R-:W-:Y:S01]  /*8f80*/  LDS R212, [R124+-0xd8] ;  /* 0xffff28007cd47984 */ /* 0x000fe20000000800 */
[----:B------:R-:W-:-:S02]  /*8f90*/  FFMA R235, R193, R152, R235 ;  /* 0x00000098c1eb7223 */ /* 0x000fc400000000eb */
[C---:B------:R-:W-:Y:S01]  /*8fa0*/  FFMA R232, R193.reuse, R151, R232 ;  /* 0x00000097c1e87223 */ /* 0x040fe200000000e8 */
[----:B------:R-:W-:Y:S01]  /*8fb0*/  LDS R202, [R124+-0xe0] ;  /* 0xffff20007cca7984 */ /* 0x000fe20000000800 */
[C---:B------:R-:W-:Y:S02]  /*8fc0*/  FFMA R226, R193.reuse, R109, R226 ;  /* 0x0000006dc1e27223 */ /* 0x040fe400000000e2 */
[C---:B------:R-:W-:Y:S01]  /*8fd0*/  FFMA R223, R193.reuse, R110, R223 ;  /* 0x0000006ec1df7223 */ /* 0x040fe200000000df */
[----:B------:R-:W-:Y:S01]  /*8fe0*/  LDS R214, [R124+-0xd0] ;  /* 0xffff30007cd67984 */ /* 0x000fe20000000800 */
[C---:B------:R-:W-:Y:S02]  /*8ff0*/  FFMA R181, R193.reuse, R111, R200 ;  /* 0x0000006fc1b57223 */ /* 0x040fe400000000c8 */
[C---:B------:R-:W-:Y:S01]  /*9000*/  FFMA R183, R193.reuse, R112, R183 ;  /* 0x00000070c1b77223 */ /* 0x040fe200000000b7 */
[----:B------:R-:W1:Y:S01]  /*9010*/  LDS R200, [R124+-0x70c] ;  /* 0xfff8f4007cc87984 */ /* 0x000e620000000800 */
[----:B------:R-:W-:-:S02]  /*9020*/  FFMA R191, R193, R98, R191 ;  /* 0x00000062c1bf7223 */ /* 0x000fc400000000bf */
[----:B------:R-:W-:Y:S02]  /*9030*/  FFMA R193, R193, R94, R196 ;  /* 0x0000005ec1c17223 */ /* 0x000fe400000000c4 */
[C---:B------:R-:W-:Y:S01]  /*9040*/  FFMA R182, R116.reuse, R217, R182 ;  /* 0x000000d974b67223 */ /* 0x040fe200000000b6 */
[----:B------:R-:W2:Y:S01]  /*9050*/  LDS R196, [R124+-0x714] ;  /* 0xfff8ec007cc47984 */ /* 0x000ea20000000800 */
[-C--:B------:R-:W-:Y:S02]  /*9060*/  FFMA R184, R217, R92.reuse, R184 ;  /* 0x0000005cd9b87223 */ /* 0x080fe400000000b8 */
[C---:B------:R-:W-:Y:S01]  /*9070*/  FFMA R192, R116.reuse, R215, R192 ;  /* 0x000000d774c07223 */ /* 0x040fe200000000c0 */
[----:B------:R-:W3:Y:S01]  /*9080*/  LDS R217, [R124+-0xe8] ;  /* 0xffff18007cd97984 */ /* 0x000ee20000000800 */
[-C--:B------:R-:W-:Y:S02]  /*9090*/  FFMA R194, R215, R92.reuse, R194 ;  /* 0x0000005cd7c27223 */ /* 0x080fe400000000c2 */
[----:B------:R-:W-:Y:S01]  /*90a0*/  FFMA R235, R116, R237, R235 ;  /* 0x000000ed74eb7223 */ /* 0x000fe200000000eb */
[----:B------:R-:W4:Y:S01]  /*90b0*/  LDS R215, [R120+-0x250] ;  /* 0xfffdb00078d77984 */ /* 0x000f220000000800 */
[----:B------:R-:W-:-:S02]  /*90c0*/  FFMA R237, R237, R92, R238 ;  /* 0x0000005ceded7223 */ /* 0x000fc400000000ee */
[C---:B------:R-:W-:Y:S01]  /*90d0*/  FFMA R226, R116.reuse, R225, R226 ;  /* 0x000000e174e27223 */ /* 0x040fe200000000e2 */
[----:B------:R-:W5:Y:S01]  /*90e0*/  LDS R238, [R124+-0x68] ;  /* 0xffff98007cee7984 */ /* 0x000f620000000800 */
[----:B------:R-:W-:Y:S02]  /*90f0*/  FFMA R224, R225, R92, R224 ;  /* 0x0000005ce1e07223 */ /* 0x000fe400000000e0 */
[----:B0-----:R-:W-:Y:S01]  /*9100*/  FFMA R181, R116, R180, R181 ;  /* 0x000000b474b57223 */ /* 0x001fe200000000b5 */
[----:B------:R-:W0:Y:S01]  /*9110*/  LDS R225, [R120+-0x270] ;  /* 0xfffd900078e17984 */ /* 0x000e220000000800 */
[----:B------:R-:W-:Y:S02]  /*9120*/  FFMA R203, R180, R92, R203 ;  /* 0x0000005cb4cb7223 */ /* 0x000fe400000000cb */
[C---:B------:R-:W-:Y:S01]  /*9130*/  FFMA R221, R116.reuse, R233, R221 ;  /* 0x000000e974dd7223 */ /* 0x040fe200000000dd */
[----:B------:R-:W0:Y:S01]  /*9140*/  LDS R180, [R120+-0x30] ;  /* 0xffffd00078b47984 */ /* 0x000e220000000800 */
[----:B------:R-:W-:-:S02]  /*9150*/  FFMA R223, R116, R201, R223 ;  /* 0x000000c974df7223 */ /* 0x000fc400000000df */
[-C--:B------:R-:W-:Y:S02]  /*9160*/  FFMA R233, R233, R92.reuse, R234 ;  /* 0x0000005ce9e97223 */ /* 0x080fe400000000ea */
[----:B------:R-:W-:Y:S01]  /*9170*/  FFMA R201, R201, R92, R174 ;  /* 0x0000005cc9c97223 */ /* 0x000fe200000000ae */
[----:B------:R-:W0:Y:S01]  /*9180*/  LDS R234, [R124+-0x70] ;  /* 0xffff90007cea7984 */ /* 0x000e220000000800 */
[C---:B------:R-:W-:Y:S02]  /*9190*/  FFMA R204, R116.reuse, R241, R204 ;  /* 0x000000f174cc7223 */ /* 0x040fe400000000cc */
[C---:B------:R-:W-:Y:S01]  /*91a0*/  FFMA R216, R116.reuse, R239, R216 ;  /* 0x000000ef74d87223 */ /* 0x040fe200000000d8 */
[----:B------:R-:W0:Y:S01]  /*91b0*/  LDS R174, [R124+-0x48] ;  /* 0xffffb8007cae7984 */ /* 0x000e220000000800 */
[C---:B------:R-:W-:Y:S02]  /*91c0*/  FFMA R232, R116.reuse, R231, R232 ;  /* 0x000000e774e87223 */ /* 0x040fe400000000e8 */
[----:B------:R-:W-:-:S02]  /*91d0*/  FFMA R228, R116, R229, R228 ;  /* 0x000000e574e47223 */ /* 0x000fc400000000e4 */
[C---:B------:R-:W-:Y:S02]  /*91e0*/  FFMA R183, R116.reuse, R190, R183 ;  /* 0x000000be74b77223 */ /* 0x040fe400000000b7 */
[C---:B-1----:R-:W-:Y:S02]  /*91f0*/  FFMA R193, R116.reuse, R200, R193 ;  /* 0x000000c874c17223 */ /* 0x042fe400000000c1 */
[----:B------:R-:W-:Y:S02]  /*9200*/  FFMA R210, R241, R92, R210 ;  /* 0x0000005cf1d27223 */ /* 0x000fe400000000d2 */
[----:B--2---:R-:W-:Y:S02]  /*9210*/  FFMA R191, R116, R196, R191 ;  /* 0x000000c474bf7223 */ /* 0x004fe400000000bf */
[----:B------:R-:W1:Y:S01]  /*9220*/  LDS R116, [R124+-0x780] ;  /* 0xfff880007c747984 */ /* 0x000e620000000800 */
[----:B---3--:R-:W-:Y:S02]  /*9230*/  FFMA R184, R217, R219, R184 ;  /* 0x000000dbd9b87223 */ /* 0x008fe400000000b8 */
[----:B------:R-:W-:-:S02]  /*9240*/  FFMA R218, R239, R92, R218 ;  /* 0x0000005cefda7223 */ /* 0x000fc400000000da */
[----:B----4-:R-:W-:Y:S02]  /*9250*/  FFMA R182, R215, R217, R182 ;  /* 0x000000d9d7b67223 */ /* 0x010fe400000000b6 */
[----:B------:R-:W-:Y:S02]  /*9260*/  FFMA R217, R202, R219, R194 ;  /* 0x000000dbcad97223 */ /* 0x000fe400000000c2 */
[----:B------:R-:W2:Y:S01]  /*9270*/  LDS R194, [R124+-0x708] ;  /* 0xfff8f8007cc27984 */ /* 0x000ea20000000800 */
[-C--:B------:R-:W-:Y:S02]  /*9280*/  FFMA R230, R231, R92.reuse, R230 ;  /* 0x0000005ce7e67223 */ /* 0x080fe400000000e6 */
[-C--:B------:R-:W-:Y:S02]  /*9290*/  FFMA R227, R229, R92.reuse, R227 ;  /* 0x0000005ce5e37223 */ /* 0x080fe400000000e3 */
[-C--:B------:R-:W-:Y:S02]  /*92a0*/  FFMA R209, R190, R92.reuse, R209 ;  /* 0x0000005cbed17223 */ /* 0x080fe400000000d1 */
[-C--:B------:R-:W-:Y:S01]  /*92b0*/  FFMA R211, R196, R92.reuse, R211 ;  /* 0x0000005cc4d37223 */ /* 0x080fe200000000d3 */
[----:B------:R-:W-:Y:S01]  /*92c0*/  LDS R190, [R120+-0x24c] ;  /* 0xfffdb40078be7984 */ /* 0x000fe20000000800 */
[----:B------:R-:W-:-:S02]  /*92d0*/  FFMA R213, R200, R92, R213 ;  /* 0x0000005cc8d57223 */ /* 0x000fc400000000d5 */
[C---:B------:R-:W-:Y:S02]  /*92e0*/  FFMA R92, R215.reuse, R222, R235 ;  /* 0x000000ded75c7223 */ /* 0x040fe400000000eb */
[-C--:B------:R-:W-:Y:S02]  /*92f0*/  FFMA R237, R222, R219.reuse, R237 ;  /* 0x000000dbdeed7223 */ /* 0x080fe400000000ed */
[C---:B------:R-:W-:Y:S02]  /*9300*/  FFMA R204, R215.reuse, R212, R204 ;  /* 0x000000d4d7cc7223 */ /* 0x040fe400000000cc */
[C---:B-----5:R-:W-:Y:S02]  /*9310*/  FFMA R226, R215.reuse, R238, R226 ;  /* 0x000000eed7e27223 */ /* 0x060fe400000000e2 */
[----:B------:R-:W-:Y:S02]  /*9320*/  FFMA R224, R238, R219, R224 ;  /* 0x000000dbeee07223 */ /* 0x000fe400000000e0 */
[----:B------:R-:W-:-:S02]  /*9330*/  FFMA R196, R215, R244, R181 ;  /* 0x000000f4d7c47223 */ /* 0x000fc400000000b5 */
[----:B------:R-:W-:Y:S01]  /*9340*/  FFMA R203, R244, R219, R203 ;  /* 0x000000dbf4cb7223 */ /* 0x000fe200000000cb */
[----:B------:R-:W3:Y:S01]  /*9350*/  LDS R181, [R120+-0xc] ;  /* 0xfffff40078b57984 */ /* 0x000ee20000000800 */
[----:B------:R-:W-:Y:S02]  /*9360*/  FFMA R192, R215, R202, R192 ;  /* 0x000000cad7c07223 */ /* 0x000fe400000000c0 */
[CC--:B0-----:R-:W-:Y:S02]  /*9370*/  FFMA R182, R173.reuse, R225.reuse, R182 ;  /* 0x000000e1adb67223 */ /* 0x0c1fe400000000b6 */
[-C--:B------:R-:W-:Y:S02]  /*9380*/  FFMA R184, R173, R180.reuse, R184 ;  /* 0x000000b4adb87223 */ /* 0x080fe400000000b8 */
[C---:B------:R-:W-:Y:S02]  /*9390*/  FFMA R92, R163.reuse, R225, R92 ;  /* 0x000000e1a35c7223 */ /* 0x040fe4000000005c */
[----:B------:R-:W-:-:S02]  /*93a0*/  FFMA R202, R163, R180, R237 ;  /* 0x000000b4a3ca7223 */ /* 0x000fc400000000ed */
[-C--:B------:R-:W-:Y:S02]  /*93b0*/  FFMA R173, R171, R225.reuse, R204 ;  /* 0x000000e1abad7223 */ /* 0x080fe400000000cc */
[CC--:B------:R-:W-:Y:S02]  /*93c0*/  FFMA R163, R161.reuse, R225.reuse, R226 ;  /* 0x000000e1a1a37223 */ /* 0x0c0fe400000000e2 */
[-C--:B------:R-:W-:Y:S02]  /*93d0*/  FFMA R224, R161, R180.reuse, R224 ;  /* 0x000000b4a1e07223 */ /* 0x080fe400000000e0 */
[C---:B------:R-:W-:Y:S02]  /*93e0*/  FFMA R161, R159.reuse, R225, R196 ;  /* 0x000000e19fa17223 */ /* 0x040fe400000000c4 */
[----:B------:R-:W-:Y:S02]  /*93f0*/  FFMA R204, R159, R180, R203 ;  /* 0x000000b49fcc7223 */ /* 0x000fe400000000cb */
[----:B------:R-:W-:Y:S01]  /*9400*/  FFMA R221, R215, R220, R221 ;  /* 0x000000dcd7dd7223 */ /* 0x000fe200000000dd */
[----:B------:R-:W0:Y:S01]  /*9410*/  LDS R159, [R124+-0xb4] ;  /* 0xffff4c007c9f7984 */ /* 0x000e220000000800 */
[----:B------:R-:W-:-:S02]  /*9420*/  FFMA R233, R220, R219, R233 ;  /* 0x000000dbdce97223 */ /* 0x000fc400000000e9 */
[----:B------:R-:W-:Y:S02]  /*9430*/  FFMA R201, R242, R219, R201 ;  /* 0x000000dbf2c97223 */ /* 0x000fe400000000c9 */
[C---:B------:R-:W-:Y:S02]  /*9440*/  FFMA R216, R215.reuse, R214, R216 ;  /* 0x000000d6d7d87223 */ /* 0x040fe400000000d8 */
[C---:B------:R-:W-:Y:S02]  /*9450*/  FFMA R232, R215.reuse, R236, R232 ;  /* 0x000000ecd7e87223 */ /* 0x040fe400000000e8 */
[C---:B------:R-:W-:Y:S02]  /*9460*/  FFMA R228, R215.reuse, R234, R228 ;  /* 0x000000ead7e47223 */ /* 0x040fe400000000e4 */
[C---:B------:R-:W-:Y:S02]  /*9470*/  FFMA R223, R215.reuse, R242, R223 ;  /* 0x000000f2d7df7223 */ /* 0x040fe400000000df */
[----:B------:R-:W-:-:S02]  /*9480*/  FFMA R183, R215, R246, R183 ;  /* 0x000000f6d7b77223 */ /* 0x000fc400000000b7 */
[C---:B------:R-:W-:Y:S02]  /*9490*/  FFMA R200, R215.reuse, R174, R191 ;  /* 0x000000aed7c87223 */ /* 0x040fe400000000bf */
[----:B------:R-:W-:Y:S02]  /*94a0*/  FFMA R193, R215, R248, R193 ;  /* 0x000000f8d7c17223 */ /* 0x000fe400000000c1 */
[-C--:B------:R-:W-:Y:S02]  /*94b0*/  FFMA R229, R214, R219.reuse, R218 ;  /* 0x000000dbd6e57223 */ /* 0x080fe400000000da */
[-C--:B------:R-:W-:Y:S01]  /*94c0*/  FFMA R209, R246, R219.reuse, R209 ;  /* 0x000000dbf6d17223 */ /* 0x080fe200000000d1 */
[----:B------:R-:W-:Y:S01]  /*94d0*/  LDS R214, [R124+-0x38] ;  /* 0xffffc8007cd67984 */ /* 0x000fe20000000800 */
[----:B------:R-:W-:Y:S02]  /*94e0*/  FFMA R211, R174, R219, R211 ;  /* 0x000000dbaed37223 */ /* 0x000fe400000000d3 */
[----:B------:R-:W-:-:S02]  /*94f0*/  FFMA R221, R164, R225, R221 ;  /* 0x000000e1a4dd7223 */ /* 0x000fc400000000dd */
[-C--:B------:R-:W-:Y:S02]  /*9500*/  FFMA R233, R164, R180.reuse, R233 ;  /* 0x000000b4a4e97223 */ /* 0x080fe400000000e9 */
[----:B------:R-:W-:Y:S02]  /*9510*/  FFMA R164, R160, R180, R201 ;  /* 0x000000b4a0a47223 */ /* 0x000fe400000000c9 */
[-C--:B------:R-:W-:Y:S02]  /*9520*/  FFMA R192, R172, R225.reuse, R192 ;  /* 0x000000e1acc07223 */ /* 0x080fe400000000c0 */
[-C--:B------:R-:W-:Y:S02]  /*9530*/  FFMA R216, R170, R225.reuse, R216 ;  /* 0x000000e1aad87223 */ /* 0x080fe400000000d8 */
[-C--:B------:R-:W-:Y:S02]  /*9540*/  FFMA R228, R162, R225.reuse, R228 ;  /* 0x000000e1a2e47223 */ /* 0x080fe400000000e4 */
[----:B------:R-:W-:-:S02]  /*9550*/  FFMA R223, R160, R225, R223 ;  /* 0x000000e1a0df7223 */ /* 0x000fc400000000df */
[-C--:B------:R-:W-:Y:S01]  /*9560*/  FFMA R201, R154, R225.reuse, R183 ;  /* 0x000000e19ac97223 */ /* 0x080fe200000000b7 */
[----:B------:R-:W-:Y:S01]  /*9570*/  LDS R160, [R120+-0x2c] ;  /* 0xffffd40078a07984 */ /* 0x000fe20000000800 */
[----:B------:R-:W-:Y:S02]  /*9580*/  FFMA R203, R115, R225, R200 ;  /* 0x000000e173cb7223 */ /* 0x000fe400000000c8 */
[C---:B-1----:R-:W-:Y:S02]  /*9590*/  FFMA R232, R225.reuse, R116, R232 ;  /* 0x00000074e1e87223 */ /* 0x042fe400000000e8 */
[----:B--2---:R-:W-:Y:S02]  /*95a0*/  FFMA R225, R225, R194, R193 ;  /* 0x000000c2e1e17223 */ /* 0x004fe400000000c1 */
[-C--:B------:R-:W-:Y:S01]  /*95b0*/  FFMA R174, R170, R180.reuse, R229 ;  /* 0x000000b4aaae7223 */ /* 0x080fe200000000e5 */
[----:B------:R-:W1:Y:S01]  /*95c0*/  LDS R193, [R124+-0x704] ;  /* 0xfff8fc007cc17984 */ /* 0x000e620000000800 */
[----:B------:R-:W-:-:S02]  /*95d0*/  FFMA R209, R154, R180, R209 ;  /* 0x000000b49ad17223 */ /* 0x000fc400000000d1 */
[-C--:B------:R-:W-:Y:S01]  /*95e0*/  FFMA R211, R115, R180.reuse, R211 ;  /* 0x000000b473d37223 */ /* 0x080fe200000000d3 */
[----:B------:R-:W2:Y:S01]  /*95f0*/  LDS R154, [R124+-0x3c] ;  /* 0xffffc4007c9a7984 */ /* 0x000ea20000000800 */
[-C--:B------:R-:W-:Y:S02]  /*9600*/  FFMA R210, R212, R219.reuse, R210 ;  /* 0x000000dbd4d27223 */ /* 0x080fe400000000d2 */
[-C--:B------:R-:W-:Y:S01]  /*9610*/  FFMA R231, R236, R219.reuse, R230 ;  /* 0x000000dbece77223 */ /* 0x080fe200000000e6 */
[----:B------:R-:W-:Y:S01]  /*9620*/  LDS R170, [R120+-0x26c] ;  /* 0xfffd940078aa7984 */ /* 0x000fe20000000800 */
[-C--:B------:R-:W-:Y:S02]  /*9630*/  FFMA R172, R172, R180.reuse, R217 ;  /* 0x000000b4acac7223 */ /* 0x080fe400000000d9 */
[----:B------:R-:W-:Y:S01]  /*9640*/  FFMA R227, R234, R219, R227 ;  /* 0x000000dbeae37223 */ /* 0x000fe200000000e3 */
[----:B------:R-:W4:Y:S01]  /*9650*/  LDS R115, [R124+-0x6ec] ;  /* 0xfff914007c737984 */ /* 0x000f220000000800 */
[----:B------:R-:W-:-:S02]  /*9660*/  FFMA R210, R171, R180, R210 ;  /* 0x000000b4abd27223 */ /* 0x000fc400000000d2 */
[-C--:B------:R-:W-:Y:S02]  /*9670*/  FFMA R196, R116, R180.reuse, R231 ;  /* 0x000000b474c47223 */ /* 0x080fe400000000e7 */
[-C--:B---3--:R-:W-:Y:S01]  /*9680*/  FFMA R171, R103, R181.reuse, R172 ;  /* 0x000000b567ab7223 */ /* 0x088fe200000000ac */
[----:B------:R-:W-:Y:S01]  /*9690*/  LDS R116, [R124+-0x6f4] ;  /* 0xfff90c007c747984 */ /* 0x000fe20000000800 */
[----:B------:R-:W-:Y:S02]  /*96a0*/  FFMA R162, R162, R180, R227 ;  /* 0x000000b4a2a27223 */ /* 0x000fe400000000e3 */
[CC--:B------:R-:W-:Y:S02]  /*96b0*/  FFMA R172, R104.reuse, R190.reuse, R173 ;  /* 0x000000be68ac7223 */ /* 0x0c0fe400000000ad */
[-C--:B------:R-:W-:Y:S02]  /*96c0*/  FFMA R210, R104, R181.reuse, R210 ;  /* 0x000000b568d27223 */ /* 0x080fe400000000d2 */
[C---:B------:R-:W-:Y:S01]  /*96d0*/  FFMA R223, R111.reuse, R190, R223 ;  /* 0x000000be6fdf7223 */ /* 0x040fe200000000df */
[----:B------:R-:W3:Y:S01]  /*96e0*/  LDS R104, [R124+-0x6e4] ;  /* 0xfff91c007c687984 */ /* 0x000ee20000000800 */
[----:B------:R-:W-:-:S02]  /*96f0*/  FFMA R191, R111, R181, R164 ;  /* 0x000000b56fbf7223 */ /* 0x000fc400000000a4 */
[----:B0-----:R-:W-:Y:S01]  /*9700*/  FFMA R232, R190, R159, R232 ;  /* 0x0000009fbee87223 */ /* 0x001fe200000000e8 */
[----:B------:R-:W-:Y:S01]  /*9710*/  LDS R111, [R120+-0x8] ;  /* 0xfffff800786f7984 */ /* 0x000fe20000000800 */
[----:B------:R-:W-:Y:S02]  /*9720*/  FFMA R196, R159, R181, R196 ;  /* 0x000000b59fc47223 */ /* 0x000fe400000000c4 */
[----:B------:R-:W-:Y:S01]  /*9730*/  FFMA R213, R248, R219, R213 ;  /* 0x000000dbf8d57223 */ /* 0x000fe200000000d5 */
[----:B------:R-:W0:Y:S01]  /*9740*/  LDS R159, [R120+-0x248] ;  /* 0xfffdb800789f7984 */ /* 0x000e220000000800 */
[----:B------:R-:W-:Y:S02]  /*9750*/  FFMA R162, R109, R181, R162 ;  /* 0x000000b56da27223 */ /* 0x000fe400000000a2 */
[----:B------:R-:W-:Y:S02]  /*9760*/  FFMA R161, R112, R190, R161 ;  /* 0x000000be70a17223 */ /* 0x000fe400000000a1 */
[----:B------:R-:W-:-:S02]  /*9770*/  FFMA R213, R194, R180, R213 ;  /* 0x000000b4c2d57223 */ /* 0x000fc400000000d5 */
[CC--:B------:R-:W-:Y:S02]  /*9780*/  FFMA R182, R97.reuse, R190.reuse, R182 ;  /* 0x000000be61b67223 */ /* 0x0c0fe400000000b6 */
[----:B------:R-:W-:Y:S02]  /*9790*/  FFMA R184, R97, R181, R184 ;  /* 0x000000b561b87223 */ /* 0x000fe400000000b8 */
[-C--:B------:R-:W-:Y:S01]  /*97a0*/  FFMA R183, R103, R190.reuse, R192 ;  /* 0x000000be67b77223 */ /* 0x080fe200000000c0 */
[----:B------:R-:W-:Y:S01]  /*97b0*/  LDS R97, [R124+-0x6d4] ;  /* 0xfff92c007c617984 */ /* 0x000fe20000000800 */
[-C--:B------:R-:W-:Y:S02]  /*97c0*/  FFMA R217, R151, R190.reuse, R92 ;  /* 0x000000be97d97223 */ /* 0x080fe4000000005c */
[-C--:B------:R-:W-:Y:S01]  /*97d0*/  FFMA R215, R153, R190.reuse, R216 ;  /* 0x000000be99d77223 */ /* 0x080fe200000000d8 */
[----:B------:R-:W5:Y:S01]  /*97e0*/  LDS R92, [R124+-0x6fc] ;  /* 0xfff904007c5c7984 */ /* 0x000f620000000800 */
[----:B------:R-:W-:-:S02]  /*97f0*/  FFMA R221, R152, R190, R221 ;  /* 0x000000be98dd7223 */ /* 0x000fc400000000dd */
[----:B------:R-:W-:Y:S01]  /*9800*/  FFMA R219, R110, R190, R163 ;  /* 0x000000be6edb7223 */ /* 0x000fe200000000a3 */
[----:B------:R-:W0:Y:S01]  /*9810*/  LDS R103, [R124+-0x6dc] ;  /* 0xfff924007c677984 */ /* 0x000e220000000800 */
[----:B-1----:R-:W-:Y:S02]  /*9820*/  FFMA R192, R193, R160, R162 ;  /* 0x000000a0c1c07223 */ /* 0x002fe400000000a2 */
[-C--:B------:R-:W-:Y:S02]  /*9830*/  FFMA R153, R153, R181.reuse, R174 ;  /* 0x000000b599997223 */ /* 0x080fe400000000ae */
[-C--:B------:R-:W-:Y:S02]  /*9840*/  FFMA R152, R152, R181.reuse, R233 ;  /* 0x000000b598987223 */ /* 0x080fe400000000e9 */
[-C--:B------:R-:W-:Y:S02]  /*9850*/  FFMA R173, R151, R181.reuse, R202 ;  /* 0x000000b597ad7223 */ /* 0x080fe400000000ca */
[-C--:B------:R-:W-:Y:S01]  /*9860*/  FFMA R163, R110, R181.reuse, R224 ;  /* 0x000000b56ea37223 */ /* 0x080fe200000000e0 */
[----:B------:R-:W-:Y:S01]  /*9870*/  LDS R151, [R124+-0x18] ;  /* 0xffffe8007c977984 */ /* 0x000fe20000000800 */
[----:B------:R-:W-:-:S02]  /*9880*/  FFMA R204, R112, R181, R204 ;  /* 0x000000b570cc7223 */ /* 0x000fc400000000cc */
[-C--:B------:R-:W-:Y:S01]  /*9890*/  FFMA R209, R98, R181.reuse, R209 ;  /* 0x000000b562d17223 */ /* 0x080fe200000000d1 */
[----:B------:R-:W-:Y:S01]  /*98a0*/  LDS R110, [R124+-0x28] ;  /* 0xffffd8007c6e7984 */ /* 0x000fe20000000800 */
[-C--:B------:R-:W-:Y:S02]  /*98b0*/  FFMA R211, R94, R181.reuse, R211 ;  /* 0x000000b55ed37223 */ /* 0x080fe400000000d3 */
[----:B--2---:R-:W-:Y:S02]  /*98c0*/  FFMA R213, R154, R181, R213 ;  /* 0x000000b59ad57223 */ /* 0x004fe400000000d5 */
[----:B----4-:R-:W-:Y:S01]  /*98d0*/  FFMA R162, R170, R115, R161 ;  /* 0x00000073aaa27223 */ /* 0x010fe200000000a1 */
[----:B------:R-:W-:Y:S01]  /*98e0*/  LDS R181, [R120+-0x28] ;  /* 0xffffd80078b57984 */ /* 0x000fe20000000800 */
[-C--:B------:R-:W-:Y:S02]  /*98f0*/  FFMA R228, R109, R190.reuse, R228 ;  /* 0x000000be6de47223 */ /* 0x080fe400000000e4 */
[-C--:B------:R-:W-:Y:S01]  /*9900*/  FFMA R201, R98, R190.reuse, R201 ;  /* 0x000000be62c97223 */ /* 0x080fe200000000c9 */
[----:B------:R-:W1:Y:S01]  /*9910*/  LDS R161, [R120+-0x268] ;  /* 0xfffd980078a17984 */ /* 0x000e620000000800 */
[----:B------:R-:W-:-:S02]  /*9920*/  FFMA R203, R94, R190, R203 ;  /* 0x000000be5ecb7223 */ /* 0x000fc400000000cb */
[C---:B------:R-:W-:Y:S01]  /*9930*/  FFMA R182, R123.reuse, R170, R182 ;  /* 0x000000aa7bb67223 */ /* 0x040fe200000000b6 */
[----:B------:R-:W2:Y:S01]  /*9940*/  LDS R109, [R124+-0x20] ;  /* 0xffffe0007c6d7984 */ /* 0x000ea20000000800 */
[----:B------:R-:W-:Y:S02]  /*9950*/  FFMA R180, R123, R160, R184 ;  /* 0x000000a07bb47223 */ /* 0x000fe400000000b8 */
[----:B------:R-:W-:Y:S01]  /*9960*/  FFMA R225, R190, R154, R225 ;  /* 0x0000009abee17223 */ /* 0x000fe200000000e1 */
[----:B------:R-:W4:Y:S01]  /*9970*/  LDS R98, [R124+-0x30] ;  /* 0xffffd0007c627984 */ /* 0x000f220000000800 */
[C---:B------:R-:W-:Y:S02]  /*9980*/  FFMA R194, R143.reuse, R160, R152 ;  /* 0x000000a08fc27223 */ /* 0x040fe40000000098 */
[----:B------:R-:W-:Y:S01]  /*9990*/  FFMA R112, R170, R193, R228 ;  /* 0x000000c1aa707223 */ /* 0x000fe200000000e4 */
[----:B------:R-:W1:Y:S01]  /*99a0*/  LDS R94, [R124+-0x10] ;  /* 0xfffff0007c5e7984 */ /* 0x000e620000000800 */
[----:B------:R-:W-:-:S02]  /*99b0*/  FFMA R154, R143, R170, R221 ;  /* 0x000000aa8f9a7223 */ /* 0x000fc400000000dd */
[----:B---3--:R-:W-:Y:S01]  /*99c0*/  FFMA R164, R170, R104, R201 ;  /* 0x00000068aaa47223 */ /* 0x008fe200000000c9 */
[----:B------:R-:W3:Y:S01]  /*99d0*/  LDS R123, [R124+-0x8] ;  /* 0xfffff8007c7b7984 */ /* 0x000ee20000000800 */
[C---:B0-----:R-:W-:Y:S02]  /*99e0*/  FFMA R212, R122.reuse, R159, R182 ;  /* 0x0000009f7ad47223 */ /* 0x041fe400000000b6 */
[----:B------:R-:W-:Y:S01]  /*99f0*/  FFMA R216, R122, R111, R180 ;  /* 0x0000006f7ad87223 */ /* 0x000fe200000000b4 */
[----:B------:R-:W0:Y:S01]  /*9a00*/  LDS R152, [R124+-0x700] ;  /* 0xfff900007c987984 */ /* 0x000e220000000800 */
[-C--:B------:R-:W-:Y:S02]  /*9a10*/  FFMA R183, R146, R170.reuse, R183 ;  /* 0x000000aa92b77223 */ /* 0x080fe400000000b7 */
[----:B------:R-:W-:Y:S01]  /*9a20*/  FFMA R217, R138, R170, R217 ;  /* 0x000000aa8ad97223 */ /* 0x000fe200000000d9 */
[----:B------:R-:W0:Y:S01]  /*9a30*/  LDS R201, [R124+-0x6f8] ;  /* 0xfff908007cc97984 */ /* 0x000e220000000800 */
[----:B------:R-:W-:-:S02]  /*9a40*/  FFMA R171, R146, R160, R171 ;  /* 0x000000a092ab7223 */ /* 0x000fc400000000ab */
[----:B------:R-:W-:Y:S01]  /*9a50*/  FFMA R173, R138, R160, R173 ;  /* 0x000000a08aad7223 */ /* 0x000fe200000000ad */
[----:B------:R-:W-:Y:S01]  /*9a60*/  LDS R182, [R124+-0x6e8] ;  /* 0xfff918007cb67984 */ /* 0x000fe20000000800 */
[----:B------:R-:W-:Y:S02]  /*9a70*/  FFMA R122, R214, R111, R192 ;  /* 0x0000006fd67a7223 */ /* 0x000fe400000000c0 */
[----:B------:R-:W-:Y:S01]  /*9a80*/  FFMA R112, R159, R214, R112 ;  /* 0x000000d69f707223 */ /* 0x000fe20000000070 */
[----:B------:R-:W0:Y:S01]  /*9a90*/  LDS R192, [R124+-0x6f0] ;  /* 0xfff910007cc07984 */ /* 0x000e220000000800 */
[-C--:B------:R-:W-:Y:S02]  /*9aa0*/  FFMA R210, R145, R160.reuse, R210 ;  /* 0x000000a091d27223 */ /* 0x080fe400000000d2 */
[-C--:B------:R-:W-:Y:S01]  /*9ab0*/  FFMA R153, R144, R160.reuse, R153 ;  /* 0x000000a090997223 */ /* 0x080fe20000000099 */
[----:B------:R-:W-:Y:S01]  /*9ac0*/  LDS R180, [R124+-0x6e0] ;  /* 0xfff920007cb47984 */ /* 0x000fe20000000800 */
[----:B------:R-:W-:-:S02]  /*9ad0*/  FFMA R196, R131, R160, R196 ;  /* 0x000000a083c47223 */ /* 0x000fc400000000c4 */
[-C--:B-----5:R-:W-:Y:S02]  /*9ae0*/  FFMA R163, R92, R160.reuse, R163 ;  /* 0x000000a05ca37223 */ /* 0x0a0fe400000000a3 */
[-C--:B------:R-:W-:Y:S02]  /*9af0*/  FFMA R191, R116, R160.reuse, R191 ;  /* 0x000000a074bf7223 */ /* 0x080fe400000000bf */
[-C--:B------:R-:W-:Y:S02]  /*9b00*/  FFMA R204, R115, R160.reuse, R204 ;  /* 0x000000a073cc7223 */ /* 0x080fe400000000cc */
[-C--:B------:R-:W-:Y:S02]  /*9b10*/  FFMA R200, R104, R160.reuse, R209 ;  /* 0x000000a068c87223 */ /* 0x080fe400000000d1 */
[-C--:B------:R-:W-:Y:S02]  /*9b20*/  FFMA R211, R103, R160.reuse, R211 ;  /* 0x000000a067d37223 */ /* 0x080fe400000000d3 */
[----:B------:R-:W-:-:S02]  /*9b30*/  FFMA R202, R97, R160, R213 ;  /* 0x000000a061ca7223 */ /* 0x000fc400000000d5 */
[-C--:B------:R-:W-:Y:S01]  /*9b40*/  FFMA R183, R130, R159.reuse, R183 ;  /* 0x0000009f82b77223 */ /* 0x080fe200000000b7 */
[----:B------:R-:W5:Y:S01]  /*9b50*/  LDS R160, [R120+-0x244] ;  /* 0xfffdbc0078a07984 */ /* 0x000f620000000800 */
[-C--:B------:R-:W-:Y:S02]  /*9b60*/  FFMA R214, R127, R159.reuse, R154 ;  /* 0x0000009f7fd67223 */ /* 0x080fe4000000009a */
[----:B------:R-:W-:Y:S01]  /*9b70*/  FFMA R217, R126, R159, R217 ;  /* 0x0000009f7ed97223 */ /* 0x000fe200000000d9 */
[----:B------:R-:W0:Y:S01]  /*9b80*/  LDS R154, [R120+-0x4] ;  /* 0xfffffc00789a7984 */ /* 0x000e220000000800 */
[-C--:B------:R-:W-:Y:S02]  /*9b90*/  FFMA R171, R130, R111.reuse, R171 ;  /* 0x0000006f82ab7223 */ /* 0x080fe400000000ab */
[----:B------:R-:W-:Y:S02]  /*9ba0*/  FFMA R173, R126, R111, R173 ;  /* 0x0000006f7ead7223 */ /* 0x000fe400000000ad */
[----:B-1----:R-:W-:-:S02]  /*9bb0*/  FFMA R183, R96, R161, R183 ;  /* 0x000000a160b77223 */ /* 0x002fc400000000b7 */
[----:B------:R-:W-:Y:S02]  /*9bc0*/  FFMA R171, R96, R181, R171 ;  /* 0x000000b560ab7223 */ /* 0x000fe400000000ab */
[C---:B------:R-:W-:Y:S01]  /*9bd0*/  FFMA R217, R102.reuse, R161, R217 ;  /* 0x000000a166d97223 */ /* 0x040fe200000000d9 */
[----:B------:R-:W-:Y:S01]  /*9be0*/  LDS R96, [R120+-0x24] ;  /* 0xffffdc0078607984 */ /* 0x000fe20000000800 */
[----:B------:R-:W-:Y:S02]  /*9bf0*/  FFMA R173, R102, R181, R173 ;  /* 0x000000b566ad7223 */ /* 0x000fe400000000ad */
[-C--:B------:R-:W-:Y:S01]  /*9c00*/  FFMA R172, R145, R170.reuse, R172 ;  /* 0x000000aa91ac7223 */ /* 0x080fe200000000ac */
[----:B------:R-:W1:Y:S01]  /*9c10*/  LDS R102, [R120+-0x264] ;  /* 0xfffd9c0078667984 */ /* 0x000e620000000800 */
[-C--:B------:R-:W-:Y:S02]  /*9c20*/  FFMA R215, R144, R170.reuse, R215 ;  /* 0x000000aa90d77223 */ /* 0x080fe400000000d7 */
[----:B------:R-:W-:-:S02]  /*9c30*/  FFMA R232, R131, R170, R232 ;  /* 0x000000aa83e87223 */ /* 0x000fc400000000e8 */
[C---:B------:R-:W-:Y:S02]  /*9c40*/  FFMA R190, R170.reuse, R92, R219 ;  /* 0x0000005caabe7223 */ /* 0x040fe400000000db */
[C---:B------:R-:W-:Y:S02]  /*9c50*/  FFMA R184, R170.reuse, R116, R223 ;  /* 0x00000074aab87223 */ /* 0x040fe400000000df */
[C---:B------:R-:W-:Y:S02]  /*9c60*/  FFMA R203, R170.reuse, R103, R203 ;  /* 0x00000067aacb7223 */ /* 0x040fe400000000cb */
[----:B------:R-:W-:Y:S02]  /*9c70*/  FFMA R174, R170, R97, R225 ;  /* 0x00000061aaae7223 */ /* 0x000fe400000000e1 */
[-C--:B------:R-:W-:Y:S02]  /*9c80*/  FFMA R193, R129, R159.reuse, R172 ;  /* 0x0000009f81c17223 */ /* 0x080fe400000000ac */
[----:B------:R-:W-:Y:S01]  /*9c90*/  FFMA R215, R128, R159, R215 ;  /* 0x0000009f80d77223 */ /* 0x000fe200000000d7 */
[----:B------:R-:W-:Y:S01]  /*9ca0*/  LDS R172, [R124+-0x6d0] ;  /* 0xfff930007cac7984 */ /* 0x000fe20000000800 */
[----:B--2---:R-:W-:-:S02]  /*9cb0*/  FFMA R170, R159, R109, R162 ;  /* 0x0000006d9faa7223 */ /* 0x004fc400000000a2 */
[-C--:B------:R-:W-:Y:S02]  /*9cc0*/  FFMA R210, R129, R111.reuse, R210 ;  /* 0x0000006f81d27223 */ /* 0x080fe400000000d2 */
[----:B------:R-:W-:Y:S02]  /*9cd0*/  FFMA R153, R128, R111, R153 ;  /* 0x0000006f80997223 */ /* 0x000fe40000000099 */
[----:B------:R-:W-:Y:S02]  /*9ce0*/  FFMA R232, R125, R159, R232 ;  /* 0x0000009f7de87223 */ /* 0x000fe400000000e8 */
[C---:B----4-:R-:W-:Y:S02]  /*9cf0*/  FFMA R190, R159.reuse, R98, R190 ;  /* 0x000000629fbe7223 */ /* 0x050fe400000000be */
[C---:B------:R-:W-:Y:S02]  /*9d00*/  FFMA R184, R159.reuse, R110, R184 ;  /* 0x0000006e9fb87223 */ /* 0x040fe400000000b8 */
[----:B------:R-:W-:-:S02]  /*9d10*/  FFMA R164, R159, R151, R164 ;  /* 0x000000979fa47223 */ /* 0x000fc400000000a4 */
[----:B------:R-:W-:Y:S02]  /*9d20*/  FFMA R162, R159, R94, R203 ;  /* 0x0000005e9fa27223 */ /* 0x000fe400000000cb */
[----:B------:R-:W-:Y:S02]  /*9d30*/  FFMA R196, R125, R111, R196 ;  /* 0x0000006f7dc47223 */ /* 0x000fe400000000c4 */
[----:B---3--:R-:W-:Y:S02]  /*9d40*/  FFMA R159, R159, R123, R174 ;  /* 0x0000007b9f9f7223 */ /* 0x008fe400000000ae */
[----:B------:R-:W-:Y:S01]  /*9d50*/  FFMA R194, R127, R111, R194 ;  /* 0x0000006f7fc27223 */ /* 0x000fe200000000c2 */
[----:B------:R-:W2:Y:S01]  /*9d60*/  LDS R174, [R124+-0x6d8] ;  /* 0xfff928007cae7984 */ /* 0x000ea20000000800 */
[C---:B------:R-:W-:Y:S02]  /*9d70*/  FFMA R212, R95.reuse, R161, R212 ;  /* 0x000000a15fd47223 */ /* 0x040fe400000000d4 */
[----:B------:R-:W-:-:S02]  /*9d80*/  FFMA R216, R95, R181, R216 ;  /* 0x000000b55fd87223 */ /* 0x000fc400000000d8 */
[C---:B------:R-:W-:Y:S02]  /*9d90*/  FFMA R193, R114.reuse, R161, R193 ;  /* 0x000000a172c17223 */ /* 0x040fe400000000c1 */
[----:B------:R-:W-:Y:S02]  /*9da0*/  FFMA R210, R114, R181, R210 ;  /* 0x000000b572d27223 */ /* 0x000fe400000000d2 */
[C---:B------:R-:W-:Y:S01]  /*9db0*/  FFMA R215, R108.reuse, R161, R215 ;  /* 0x000000a16cd77223 */ /* 0x040fe200000000d7 */
[----:B------:R-:W-:Y:S01]  /*9dc0*/  LDS R114, [R124+-0x2c] ;  /* 0xffffd4007c727984 */ /* 0x000fe20000000800 */
[----:B------:R-:W-:Y:S02]  /*9dd0*/  FFMA R203, R108, R181, R153 ;  /* 0x000000b56ccb7223 */ /* 0x000fe40000000099 */
[C---:B------:R-:W-:Y:S01]  /*9de0*/  FFMA R232, R101.reuse, R161, R232 ;  /* 0x000000a165e87223 */ /* 0x040fe200000000e8 */
[----:B------:R-:W3:Y:S01]  /*9df0*/  LDS R108, [R124+-0x34] ;  /* 0xffffcc007c6c7984 */ /* 0x000ee20000000800 */
[----:B------:R-:W-:-:S02]  /*9e00*/  FFMA R196, R101, R181, R196 ;  /* 0x000000b565c47223 */ /* 0x000fc400000000c4 */
[----:B0-----:R-:W-:Y:S02]  /*9e10*/  FFMA R95, R161, R152, R112 ;  /* 0x00000098a15f7223 */ /* 0x001fe40000000070 */
[-C--:B------:R-:W-:Y:S01]  /*9e20*/  FFMA R218, R98, R111.reuse, R163 ;  /* 0x0000006f62da7223 */ /* 0x080fe200000000a3 */
[----:B------:R-:W0:Y:S01]  /*9e30*/  LDS R112, [R124+-0x24] ;  /* 0xffffdc007c707984 */ /* 0x000e220000000800 */
[-C--:B------:R-:W-:Y:S02]  /*9e40*/  FFMA R191, R110, R111.reuse, R191 ;  /* 0x0000006f6ebf7223 */ /* 0x080fe400000000bf */
[-C--:B------:R-:W-:Y:S02]  /*9e50*/  FFMA R204, R109, R111.reuse, R204 ;  /* 0x0000006f6dcc7223 */ /* 0x080fe400000000cc */
[-C--:B------:R-:W-:Y:S02]  /*9e60*/  FFMA R200, R151, R111.reuse, R200 ;  /* 0x0000006f97c87223 */ /* 0x080fe400000000c8 */
[----:B------:R-:W-:-:S02]  /*9e70*/  FFMA R211, R94, R111, R211 ;  /* 0x0000006f5ed37223 */ /* 0x000fc400000000d3 */
[----:B------:R-:W-:Y:S02]  /*9e80*/  FFMA R202, R123, R111, R202 ;  /* 0x0000006f7bca7223 */ /* 0x000fe400000000ca */
[C---:B------:R-:W-:Y:S02]  /*9e90*/  FFMA R214, R93.reuse, R161, R214 ;  /* 0x000000a15dd67223 */ /* 0x040fe400000000d6 */
[-C--:B------:R-:W-:Y:S02]  /*9ea0*/  FFMA R194, R93, R181.reuse, R194 ;  /* 0x000000b55dc27223 */ /* 0x080fe400000000c2 */
[----:B------:R-:W-:Y:S01]  /*9eb0*/  FFMA R209, R152, R181, R122 ;  /* 0x000000b598d17223 */ /* 0x000fe2000000007a */
[----:B------:R-:W-:Y:S01]  /*9ec0*/  LDS R93, [R124+-0xc] ;  /* 0xfffff4007c5d7984 */ /* 0x000fe20000000800 */
[C---:B------:R-:W-:Y:S02]  /*9ed0*/  FFMA R101, R161.reuse, R201, R190 ;  /* 0x000000c9a1657223 */ /* 0x040fe400000000be */
[----:B------:R-:W-:Y:S01]  /*9ee0*/  FFMA R111, R161, R192, R184 ;  /* 0x000000c0a16f7223 */ /* 0x000fe200000000b8 */
[----:B------:R-:W4:Y:S01]  /*9ef0*/  LDS R152, [R124+-0x1c] ;  /* 0xffffe4007c987984 */ /* 0x000f220000000800 */
[----:B-----5:R-:W-:-:S02]  /*9f00*/  FFMA R215, R100, R160, R215 ;  /* 0x000000a064d77223 */ /* 0x020fc400000000d7 */
[----:B------:R-:W-:Y:S01]  /*9f10*/  FFMA R203, R100, R154, R203 ;  /* 0x0000009a64cb7223 */ /* 0x000fe200000000cb */
[----:B------:R-:W5:Y:S01]  /*9f20*/  LDS R190, [R124+-0x14] ;  /* 0xffffec007cbe7984 */ /* 0x000f620000000800 */
[C---:B------:R-:W-:Y:S02]  /*9f30*/  FFMA R217, R118.reuse, R160, R217 ;  /* 0x000000a076d97223 */ /* 0x040fe400000000d9 */
[----:B------:R-:W-:Y:S01]  /*9f40*/  FFMA R173, R118, R154, R173 ;  /* 0x0000009a76ad7223 */ /* 0x000fe200000000ad */
[----:B------:R-:W0:Y:S01]  /*9f50*/  LDS R184, [R124+-0x4] ;  /* 0xfffffc007cb87984 */ /* 0x000e220000000800 */
[C---:B------:R-:W-:Y:S02]  /*9f60*/  FFMA R183, R106.reuse, R160, R183 ;  /* 0x000000a06ab77223 */ /* 0x040fe400000000b7 */
[----:B------:R-:W-:Y:S01]  /*9f70*/  FFMA R171, R106, R154, R171 ;  /* 0x0000009a6aab7223 */ /* 0x000fe200000000ab */
[----:B------:R-:W0:Y:S01]  /*9f80*/  LDS R100, [R124+-0x6cc] ;  /* 0xfff934007c647984 */ /* 0x000e220000000800 */
[----:B-1----:R-:W-:-:S02]  /*9f90*/  FFMA R217, R131, R102, R217 ;  /* 0x0000006683d97223 */ /* 0x002fc400000000d9 */
[----:B------:R-:W-:Y:S01]  /*9fa0*/  FFMA R173, R131, R96, R173 ;  /* 0x0000006083ad7223 */ /* 0x000fe200000000ad */
[----:B------:R-:W1:Y:S01]  /*9fb0*/  LDS R106, [R120+-0x240] ;  /* 0xfffdc000786a7984 */ /* 0x000e620000000800 */
[-C--:B------:R-:W-:Y:S02]  /*9fc0*/  FFMA R201, R201, R181.reuse, R218 ;  /* 0x000000b5c9c97223 */ /* 0x080fe400000000da */
[-C--:B------:R-:W-:Y:S01]  /*9fd0*/  FFMA R191, R192, R181.reuse, R191 ;  /* 0x000000b5c0bf7223 */ /* 0x080fe200000000bf */
[----:B------:R2:W1:Y:S01]  /*9fe0*/  LDS R122, [R120] ;  /* 0x00000000787a7984 */ /* 0x0004620000000800 */
[C---:B------:R-:W-:Y:S02]  /*9ff0*/  FFMA R153, R161.reuse, R182, R170 ;  /* 0x000000b6a1997223 */ /* 0x040fe400000000aa */
[----:B------:R-:W-:Y:S01]  /*a000*/  FFMA R213, R182, R181, R204 ;  /* 0x000000b5b6d57223 */ /* 0x000fe200000000cc */
[----:B------:R3:W1:Y:S01]  /*a010*/  LDS R131, [R124] ;  /* 0x000000007c837984 */ /* 0x0006620000000800 */
[----:B------:R-:W-:-:S02]  /*a020*/  FFMA R163, R161, R180, R164 ;  /* 0x000000b4a1a37223 */ /* 0x000fc400000000a4 */
[-C--:B------:R-:W-:Y:S01]  /*a030*/  FFMA R219, R180, R181.reuse, R200 ;  /* 0x000000b5b4db7223 */ /* 0x080fe200000000c8 */
[----:B--2---:R-:W-:Y:S01]  /*a040*/  IADD3 R120, R120, 0x48, RZ ;  /* 0x0000004878787810 */ /* 0x004fe20007ffe0ff */
[----:B------:R-:W-:Y:S02]  /*a050*/  FFMA R162, R161, R174, R162 ;  /* 0x000000aea1a27223 */ /* 0x000fe400000000a2 */
[-C--:B------:R-:W-:Y:S01]  /*a060*/  FFMA R211, R174, R181.reuse, R211 ;  /* 0x000000b5aed37223 */ /* 0x080fe200000000d3 */
[----:B---3--:R-:W-:Y:S01]  /*a070*/  IADD3 R124, R124, 0xd98, RZ ;  /* 0x00000d987c7c7810 */ /* 0x008fe20007ffe0ff */
[----:B------:R-:W-:Y:S02]  /*a080*/  FFMA R193, R107, R160, R193 ;  /* 0x000000a06bc17223 */ /* 0x000fe400000000c1 */
[----:B------:R-:W-:Y:S02]  /*a090*/  FFMA R159, R161, R172, R159 ;  /* 0x000000aca19f7223 */ /* 0x000fe4000000009f */
[----:B------:R-:W-:-:S02]  /*a0a0*/  FFMA R181, R172, R181, R202 ;  /* 0x000000b5acb57223 */ /* 0x000fc400000000ca */
[----:B------:R-:W-:Y:S02]  /*a0b0*/  FFMA R107, R107, R154, R210 ;  /* 0x0000009a6b6b7223 */ /* 0x000fe400000000d2 */
[----:B------:R-:W-:Y:S02]  /*a0c0*/  FFMA R95, R160, R108, R95 ;  /* 0x0000006ca05f7223 */ /* 0x000fe4000000005f */
[----:B------:R-:W-:Y:S02]  /*a0d0*/  FFMA R209, R108, R154, R209 ;  /* 0x0000009a6cd17223 */ /* 0x000fe400000000d1 */
[----:B------:R-:W-:Y:S02]  /*a0e0*/  FFMA R101, R160, R114, R101 ;  /* 0x00000072a0657223 */ /* 0x000fe40000000065 */
[----:B------:R-:W-:Y:S02]  /*a0f0*/  FFMA R201, R114, R154, R201 ;  /* 0x0000009a72c97223 */ /* 0x000fe400000000c9 */
[----:B------:R-:W-:-:S02]  /*a100*/  FFMA R161, R105, R160, R212 ;  /* 0x000000a069a17223 */ /* 0x000fc400000000d4 */
[----:B------:R-:W-:Y:S02]  /*a110*/  FFMA R221, R105, R154, R216 ;  /* 0x0000009a69dd7223 */ /* 0x000fe400000000d8 */
[----:B0-----:R-:W-:Y:S02]  /*a120*/  FFMA R111, R160, R112, R111 ;  /* 0x00000070a06f7223 */ /* 0x001fe4000000006f */
[----:B------:R-:W-:Y:S02]  /*a130*/  FFMA R191, R112, R154, R191 ;  /* 0x0000009a70bf7223 */ /* 0x000fe400000000bf */
[-C--:B------:R-:W-:Y:S02]  /*a140*/  FFMA R105, R119, R160.reuse, R214 ;  /* 0x000000a077697223 */ /* 0x080fe400000000d6 */
[----:B------:R-:W-:Y:S02]  /*a150*/  FFMA R232, R117, R160, R232 ;  /* 0x000000a075e87223 */ /* 0x000fe400000000e8 */
[----:B----4-:R-:W-:-:S02]  /*a160*/  FFMA R153, R160, R152, R153 ;  /* 0x00000098a0997223 */ /* 0x010fc40000000099 */
[C---:B-----5:R-:W-:Y:S02]  /*a170*/  FFMA R163, R160.reuse, R190, R163 ;  /* 0x000000bea0a37223 */ /* 0x060fe400000000a3 */
[----:B------:R-:W-:Y:S02]  /*a180*/  FFMA R162, R160, R93, R162 ;  /* 0x0000005da0a27223 */ /* 0x000fe400000000a2 */
[C---:B------:R-:W-:Y:S02]  /*a190*/  FFMA R183, R145.reuse, R102, R183 ;  /* 0x0000006691b77223 */ /* 0x040fe400000000b7 */
[----:B------:R-:W-:Y:S02]  /*a1a0*/  FFMA R171, R145, R96, R171 ;  /* 0x0000006091ab7223 */ /* 0x000fe400000000ab */
[-C--:B------:R-:W-:Y:S02]  /*a1b0*/  FFMA R119, R119, R154.reuse, R194 ;  /* 0x0000009a77777223 */ /* 0x080fe400000000c2 */
[----:B------:R-:W-:-:S02]  /*a1c0*/  FFMA R196, R117, R154, R196 ;  /* 0x0000009a75c47223 */ /* 0x000fc400000000c4 */
[-C--:B------:R-:W-:Y:S02]  /*a1d0*/  FFMA R213, R152, R154.reuse, R213 ;  /* 0x0000009a98d57223 */ /* 0x080fe400000000d5 */
[-C--:B------:R-:W-:Y:S02]  /*a1e0*/  FFMA R219, R190, R154.reuse, R219 ;  /* 0x0000009abedb7223 */ /* 0x080fe400000000db */
[----:B------:R-:W-:Y:S02]  /*a1f0*/  FFMA R211, R93, R154, R211 ;  /* 0x0000009a5dd37223 */ /* 0x000fe400000000d3 */
[----:B------:R-:W-:Y:S02]  /*a200*/  FFMA R159, R160, R184, R159 ;  /* 0x000000b8a09f7223 */ /* 0x000fe4000000009f */
[----:B------:R-:W-:Y:S02]  /*a210*/  FFMA R181, R184, R154, R181 ;  /* 0x0000009ab8b57223 */ /* 0x000fe400000000b5 */
[----:B------:R-:W-:-:S02]  /*a220*/  FFMA R145, R144, R96, R107 ;  /* 0x0000006090917223 */ /* 0x000fc4000000006b */
[C---:B------:R-:W-:Y:S02]  /*a230*/  FFMA R95, R92.reuse, R102, R95 ;  /* 0x000000665c5f7223 */ /* 0x040fe4000000005f */
[----:B------:R-:W-:Y:S02]  /*a240*/  FFMA R209, R92, R96, R209 ;  /* 0x000000605cd17223 */ /* 0x000fe400000000d1 */
[C---:B------:R-:W-:Y:S02]  /*a250*/  FFMA R107, R116.reuse, R102, R101 ;  /* 0x00000066746b7223 */ /* 0x040fe40000000065 */
[----:B------:R-:W-:Y:S02]  /*a260*/  FFMA R201, R116, R96, R201 ;  /* 0x0000006074c97223 */ /* 0x000fe400000000c9 */
[C---:B------:R-:W-:Y:S02]  /*a270*/  FFMA R92, R115.reuse, R102, R111 ;  /* 0x00000066735c7223 */ /* 0x040fe4000000006f */
[----:B------:R-:W-:-:S02]  /*a280*/  FFMA R191, R115, R96, R191 ;  /* 0x0000006073bf7223 */ /* 0x000fc400000000bf */
[-C--:B------:R-:W-:Y:S02]  /*a290*/  FFMA R161, R146, R102.reuse, R161 ;  /* 0x0000006692a17223 */ /* 0x080fe400000000a1 */
[-C--:B------:R-:W-:Y:S02]  /*a2a0*/  FFMA R193, R144, R102.reuse, R193 ;  /* 0x0000006690c17223 */ /* 0x080fe400000000c1 */
[C---:B------:R-:W-:Y:S02]  /*a2b0*/  FFMA R215, R143.reuse, R102, R215 ;  /* 0x000000668fd77223 */ /* 0x040fe400000000d7 */
[----:B------:R-:W-:Y:S02]  /*a2c0*/  FFMA R203, R143, R96, R203 ;  /* 0x000000608fcb7223 */ /* 0x000fe400000000cb */
[-C--:B------:R-:W-:Y:S02]  /*a2d0*/  FFMA R93, R138, R102.reuse, R105 ;  /* 0x000000668a5d7223 */ /* 0x080fe40000000069 */
[----:B------:R-:W-:-:S02]  /*a2e0*/  FFMA R232, R113, R102, R232 ;  /* 0x0000006671e87223 */ /* 0x000fc400000000e8 */
[-C--:B------:R-:W-:Y:S02]  /*a2f0*/  FFMA R153, R104, R102.reuse, R153 ;  /* 0x0000006668997223 */ /* 0x080fe40000000099 */
[-C--:B------:R-:W-:Y:S02]  /*a300*/  FFMA R163, R103, R102.reuse, R163 ;  /* 0x0000006667a37223 */ /* 0x080fe400000000a3 */
[----:B------:R-:W-:Y:S02]  /*a310*/  FFMA R162, R97, R102, R162 ;  /* 0x0000006661a27223 */ /* 0x000fe400000000a2 */
[-C--:B------:R-:W-:Y:S02]  /*a320*/  FFMA R221, R146, R96.reuse, R221 ;  /* 0x0000006092dd7223 */ /* 0x080fe400000000dd */
[-C--:B------:R-:W-:Y:S02]  /*a330*/  FFMA R143, R138, R96.reuse, R119 ;  /* 0x000000608a8f7223 */ /* 0x080fe40000000077 */
[----:B------:R-:W-:-:S02]  /*a340*/  FFMA R196, R113, R96, R196 ;  /* 0x0000006071c47223 */ /* 0x000fc400000000c4 */
[-C--:B------:R-:W-:Y:S02]  /*a350*/  FFMA R213, R104, R96.reuse, R213 ;  /* 0x0000006068d57223 */ /* 0x080fe400000000d5 */
[-C--:B------:R-:W-:Y:S02]  /*a360*/  FFMA R219, R103, R96.reuse, R219 ;  /* 0x0000006067db7223 */ /* 0x080fe400000000db */
[----:B------:R-:W-:Y:S02]  /*a370*/  FFMA R211, R97, R96, R211 ;  /* 0x0000006061d37223 */ /* 0x000fe400000000d3 */
[----:B------:R-:W-:Y:S02]  /*a380*/  FFMA R159, R102, R100, R159 ;  /* 0x00000064669f7223 */ /* 0x000fe4000000009f */
[----:B------:R-:W-:Y:S02]  /*a390*/  FFMA R181, R100, R96, R181 ;  /* 0x0000006064b57223 */ /* 0x000fe400000000b5 */
[----:B-1----:R-:W-:-:S02]  /*a3a0*/  FFMA R111, R110, R106, R107 ;  /* 0x0000006a6e6f7223 */ /* 0x002fc4000000006b */
[----:B------:R-:W-:Y:S02]  /*a3b0*/  FFMA R97, R110, R122, R201 ;  /* 0x0000007a6e617223 */ /* 0x000fe400000000c9 */
[C---:B------:R-:W-:Y:S02]  /*a3c0*/  FFMA R110, R109.reuse, R106, R92 ;  /* 0x0000006a6d6e7223 */ /* 0x040fe4000000005c */
[----:B------:R-:W-:Y:S02]  /*a3d0*/  FFMA R96, R109, R122, R191 ;  /* 0x0000007a6d607223 */ /* 0x000fe400000000bf */
[-C--:B------:R-:W-:Y:S02]  /*a3e0*/  FFMA R119, R130, R106.reuse, R161 ;  /* 0x0000006a82777223 */ /* 0x080fe400000000a1 */
[-C--:B------:R-:W-:Y:S02]  /*a3f0*/  FFMA R118, R129, R106.reuse, R183 ;  /* 0x0000006a81767223 */ /* 0x080fe400000000b7 */
[----:B------:R-:W-:-:S02]  /*a400*/  FFMA R117, R128, R106, R193 ;  /* 0x0000006a80757223 */ /* 0x000fc400000000c1 */
[-C--:B------:R-:W-:Y:S02]  /*a410*/  FFMA R116, R127, R106.reuse, R215 ;  /* 0x0000006a7f747223 */ /* 0x080fe400000000d7 */
[-C--:B------:R-:W-:Y:S02]  /*a420*/  FFMA R115, R126, R106.reuse, R93 ;  /* 0x0000006a7e737223 */ /* 0x080fe4000000005d */
[-C--:B------:R-:W-:Y:S02]  /*a430*/  FFMA R114, R125, R106.reuse, R217 ;  /* 0x0000006a7d727223 */ /* 0x080fe400000000d9 */
[-C--:B------:R-:W-:Y:S02]  /*a440*/  FFMA R113, R99, R106.reuse, R232 ;  /* 0x0000006a63717223 */ /* 0x080fe400000000e8 */
[-C--:B------:R-:W-:Y:S02]  /*a450*/  FFMA R112, R98, R106.reuse, R95 ;  /* 0x0000006a62707223 */ /* 0x080fe4000000005f */
[----:B------:R-:W-:-:S02]  /*a460*/  FFMA R109, R151, R106, R153 ;  /* 0x0000006a976d7223 */ /* 0x000fc40000000099 */
[-C--:B------:R-:W-:Y:S02]  /*a470*/  FFMA R108, R94, R106.reuse, R163 ;  /* 0x0000006a5e6c7223 */ /* 0x080fe400000000a3 */
[----:B------:R-:W-:Y:S02]  /*a480*/  FFMA R107, R123, R106, R162 ;  /* 0x0000006a7b6b7223 */ /* 0x000fe400000000a2 */
[-C--:B------:R-:W-:Y:S02]  /*a490*/  FFMA R105, R130, R122.reuse, R221 ;  /* 0x0000007a82697223 */ /* 0x080fe400000000dd */
        /* <DEDUP_REMOVED lines=11> */
[----:B------:R-:W-:Y:S01]  /*a550*/  FFMA R92, R131, R122, R181 ;  /* 0x0000007a835c7223 */ /* 0x000fe200000000b5 */
[----:B------:R-:W-:Y:S01]  /*a560*/  @!P5 CALL.REL.NOINC `(.L_x_4) ;  /* 0x000000100000d944 */ /* 0x000fe20003c00000 */
[----:B------:R-:W-:Y:S05]  /*a570*/  BRA `(.L_x_5) ;  /* 0xffffd48000007947 */ /* 0x000fea000383ffff */
.L_x_4:
[----:B------:R-:W-:-:S04]  /*a580*/  IADD3 R91, R91, 0x1, RZ ;  /* 0x000000015b5b7810 */ /* 0x000fc80007ffe0ff */
[----:B------:R-:W-:-:S13]  /*a590*/  ISETP.GE.U32.AND P5, PT, R91, 0x8, PT ;  /* 0x000000085b00780c */ /* 0x000fda0003fa6070 */
[----:B------:R-:W-:Y:S01]  /*a5a0*/  @P5 CALL.REL.NOINC `(.L_x_6) ;  /* 0x0000001000005944 */ /* 0x000fe20003c00000 */
[----:B------:R-:W-:Y:S05]  /*a5b0*/  BRA `(.L_x_7) ;  /* 0xffffae7000007947 */ /* 0x000fea000383ffff */
.L_x_6:
[----:B------:R-:W0:Y:S01]  /*a5c0*/  S2R R0, SR_CTAID.X ;  /* 0x0000000000007919 */ /* 0x000e220000002500 */
[----:B------:R-:W-:-:S05]  /*a5d0*/  LEA R3, R240, R2, 0x4 ;  /* 0x00000002f0037211 */ /* 0x000fca00078e20ff */
[----:B------:R-:W-:Y:S01]  /*a5e0*/  IMAD R3, R3, 0x1c, R208 ;  /* 0x0000001c03037824 */ /* 0x000fe200078e02d0 */
[C---:B0-----:R-:W-:Y:S02]  /*a5f0*/  LOP3.LUT R2, R0.reuse, 0x3, RZ, 0xc0, !PT ;  /* 0x0000000300027812 */ /* 0x041fe400078ec0ff */
[----:B------:R-:W-:Y:S02]  /*a600*/  LOP3.LUT R0, R0, 0x4, RZ, 0xc0, !PT ;  /* 0x0000000400007812 */ /* 0x000fe400078ec0ff */
[----:B------:R-:W-:Y:S02]  /*a610*/  LEA R3, R3, R2, 0x3 ;  /* 0x0000000203037211 */ /* 0x000fe400078e18ff */
[----:B------:R-:W-:-:S05]  /*a620*/  SHF.R.U32.HI R0, RZ, 0x2, R0 ;  /* 0x00000002ff007819 */ /* 0x000fca0000011600 */
[----:B------:R-:W-:-:S05]  /*a630*/  IMAD R2, R0, 0x38, R3 ;  /* 0x0000003800027824 */ /* 0x000fca00078e0203 */
[----:B------:R-:W-:-:S05]  /*a640*/  LEA R2, R2, -R2, 0x3 ;  /* 0x8000000202027211 */ /* 0x000fca00078e18ff */
[----:B------:R-:W-:-:S05]  /*a650*/  IMAD.WIDE R2, R2, R137, c[0x0][0x170] ;  /* 0x00005c0002027625 */ /* 0x000fca00078e0289 */
[----:B------:R-:W-:Y:S04]  /*a660*/  STG.E [R2.64], R119 ;  /* 0x0000007702007986 */ /* 0x000fe8000c101904 */
[----:B------:R-:W-:Y:S04]  /*a670*/  STG.E [R2.64+0x4], R118 ;  /* 0x0000047602007986 */ /* 0x000fe8000c101904 */
        /* <DEDUP_REMOVED lines=25> */
[----:B------:R-:W-:Y:S01]  /*a810*/  STG.E [R2.64+0xcc8], R92 ;  /* 0x000cc85c02007986 */ /* 0x000fe2000c101904 */
[----:B------:R-:W-:Y:S05]  /*a820*/  EXIT ;  /* 0x000000000000794d */ /* 0x000fea0003800000 */
.L_x_8:
[----:B------:R-:W-:-:S00]  /*a830*/  BRA `(.L_x_8) ;  /* 0xfffffff000007947 */ /* 0x000fc0000383ffff */
[----:B------:R-:W-:-:S00]  /*a840*/  NOP ;  /* 0x0000000000007918 */ /* 0x000fc00000000000 */
        /* <DEDUP_REMOVED lines=11> */
.L_x_9:


//--------------------- .nv.shared.candidate3     --------------------------
	.section	.nv.shared.candidate3,"aw",@nobits
	.align	4
.nv.shared.candidate3:
	.zero		46272
